//
// Generated by NVIDIA NVVM Compiler
//
// Compiler Build ID: CL-36424714
// Cuda compilation tools, release 13.0, V13.0.88
// Based on NVVM 20.0.0
//

.version 9.0
.target sm_100
.address_size 64

	// .globl	binary_op_add_f32

.visible .entry binary_op_add_f32(
	.param .u64 .ptr .align 1 binary_op_add_f32_param_0,
	.param .u64 .ptr .align 1 binary_op_add_f32_param_1,
	.param .u64 .ptr .align 1 binary_op_add_f32_param_2,
	.param .u32 binary_op_add_f32_param_3
)
{
	.reg .pred 	%p<2>;
	.reg .b32 	%r<6>;
	.reg .b32 	%f<4>;
	.reg .b64 	%rd<11>;

	ld.param.u64 	%rd1, [binary_op_add_f32_param_0];
	ld.param.u64 	%rd2, [binary_op_add_f32_param_1];
	ld.param.u64 	%rd3, [binary_op_add_f32_param_2];
	ld.param.u32 	%r2, [binary_op_add_f32_param_3];
	mov.u32 	%r3, %ctaid.x;
	mov.u32 	%r4, %ntid.x;
	mov.u32 	%r5, %tid.x;
	mad.lo.s32 	%r1, %r3, %r4, %r5;
	setp.ge.s32 	%p1, %r1, %r2;
	@%p1 bra 	$L__BB0_2;
	cvta.to.global.u64 	%rd4, %rd1;
	cvta.to.global.u64 	%rd5, %rd2;
	cvta.to.global.u64 	%rd6, %rd3;
	mul.wide.s32 	%rd7, %r1, 4;
	add.s64 	%rd8, %rd4, %rd7;
	ld.global.f32 	%f1, [%rd8];
	add.s64 	%rd9, %rd5, %rd7;
	ld.global.f32 	%f2, [%rd9];
	add.f32 	%f3, %f1, %f2;
	add.s64 	%rd10, %rd6, %rd7;
	st.global.f32 	[%rd10], %f3;
$L__BB0_2:
	ret;

}
	// .globl	binary_op_add_f16
.visible .entry binary_op_add_f16(
	.param .u64 .ptr .align 1 binary_op_add_f16_param_0,
	.param .u64 .ptr .align 1 binary_op_add_f16_param_1,
	.param .u64 .ptr .align 1 binary_op_add_f16_param_2,
	.param .u32 binary_op_add_f16_param_3
)
{
	.reg .pred 	%p<2>;
	.reg .b16 	%rs<4>;
	.reg .b32 	%r<6>;
	.reg .b32 	%f<4>;
	.reg .b64 	%rd<11>;

	ld.param.u64 	%rd1, [binary_op_add_f16_param_0];
	ld.param.u64 	%rd2, [binary_op_add_f16_param_1];
	ld.param.u64 	%rd3, [binary_op_add_f16_param_2];
	ld.param.u32 	%r2, [binary_op_add_f16_param_3];
	mov.u32 	%r3, %ctaid.x;
	mov.u32 	%r4, %ntid.x;
	mov.u32 	%r5, %tid.x;
	mad.lo.s32 	%r1, %r3, %r4, %r5;
	setp.ge.s32 	%p1, %r1, %r2;
	@%p1 bra 	$L__BB1_2;
	cvta.to.global.u64 	%rd4, %rd1;
	cvta.to.global.u64 	%rd5, %rd2;
	cvta.to.global.u64 	%rd6, %rd3;
	mul.wide.s32 	%rd7, %r1, 2;
	add.s64 	%rd8, %rd4, %rd7;
	ld.global.u16 	%rs1, [%rd8];
	// begin inline asm
	{  cvt.f32.f16 %f1, %rs1;}

	// end inline asm
	add.s64 	%rd9, %rd5, %rd7;
	ld.global.u16 	%rs2, [%rd9];
	// begin inline asm
	{  cvt.f32.f16 %f2, %rs2;}

	// end inline asm
	add.f32 	%f3, %f1, %f2;
	// begin inline asm
	{  cvt.rn.f16.f32 %rs3, %f3;}

	// end inline asm
	add.s64 	%rd10, %rd6, %rd7;
	st.global.u16 	[%rd10], %rs3;
$L__BB1_2:
	ret;

}
	// .globl	binary_op_sub_f32
.visible .entry binary_op_sub_f32(
	.param .u64 .ptr .align 1 binary_op_sub_f32_param_0,
	.param .u64 .ptr .align 1 binary_op_sub_f32_param_1,
	.param .u64 .ptr .align 1 binary_op_sub_f32_param_2,
	.param .u32 binary_op_sub_f32_param_3
)
{
	.reg .pred 	%p<2>;
	.reg .b32 	%r<6>;
	.reg .b32 	%f<4>;
	.reg .b64 	%rd<11>;

	ld.param.u64 	%rd1, [binary_op_sub_f32_param_0];
	ld.param.u64 	%rd2, [binary_op_sub_f32_param_1];
	ld.param.u64 	%rd3, [binary_op_sub_f32_param_2];
	ld.param.u32 	%r2, [binary_op_sub_f32_param_3];
	mov.u32 	%r3, %ctaid.x;
	mov.u32 	%r4, %ntid.x;
	mov.u32 	%r5, %tid.x;
	mad.lo.s32 	%r1, %r3, %r4, %r5;
	setp.ge.s32 	%p1, %r1, %r2;
	@%p1 bra 	$L__BB2_2;
	cvta.to.global.u64 	%rd4, %rd1;
	cvta.to.global.u64 	%rd5, %rd2;
	cvta.to.global.u64 	%rd6, %rd3;
	mul.wide.s32 	%rd7, %r1, 4;
	add.s64 	%rd8, %rd4, %rd7;
	ld.global.f32 	%f1, [%rd8];
	add.s64 	%rd9, %rd5, %rd7;
	ld.global.f32 	%f2, [%rd9];
	sub.f32 	%f3, %f1, %f2;
	add.s64 	%rd10, %rd6, %rd7;
	st.global.f32 	[%rd10], %f3;
$L__BB2_2:
	ret;

}
	// .globl	binary_op_sub_f16
.visible .entry binary_op_sub_f16(
	.param .u64 .ptr .align 1 binary_op_sub_f16_param_0,
	.param .u64 .ptr .align 1 binary_op_sub_f16_param_1,
	.param .u64 .ptr .align 1 binary_op_sub_f16_param_2,
	.param .u32 binary_op_sub_f16_param_3
)
{
	.reg .pred 	%p<2>;
	.reg .b16 	%rs<4>;
	.reg .b32 	%r<6>;
	.reg .b32 	%f<4>;
	.reg .b64 	%rd<11>;

	ld.param.u64 	%rd1, [binary_op_sub_f16_param_0];
	ld.param.u64 	%rd2, [binary_op_sub_f16_param_1];
	ld.param.u64 	%rd3, [binary_op_sub_f16_param_2];
	ld.param.u32 	%r2, [binary_op_sub_f16_param_3];
	mov.u32 	%r3, %ctaid.x;
	mov.u32 	%r4, %ntid.x;
	mov.u32 	%r5, %tid.x;
	mad.lo.s32 	%r1, %r3, %r4, %r5;
	setp.ge.s32 	%p1, %r1, %r2;
	@%p1 bra 	$L__BB3_2;
	cvta.to.global.u64 	%rd4, %rd1;
	cvta.to.global.u64 	%rd5, %rd2;
	cvta.to.global.u64 	%rd6, %rd3;
	mul.wide.s32 	%rd7, %r1, 2;
	add.s64 	%rd8, %rd4, %rd7;
	ld.global.u16 	%rs1, [%rd8];
	// begin inline asm
	{  cvt.f32.f16 %f1, %rs1;}

	// end inline asm
	add.s64 	%rd9, %rd5, %rd7;
	ld.global.u16 	%rs2, [%rd9];
	// begin inline asm
	{  cvt.f32.f16 %f2, %rs2;}

	// end inline asm
	sub.f32 	%f3, %f1, %f2;
	// begin inline asm
	{  cvt.rn.f16.f32 %rs3, %f3;}

	// end inline asm
	add.s64 	%rd10, %rd6, %rd7;
	st.global.u16 	[%rd10], %rs3;
$L__BB3_2:
	ret;

}
	// .globl	binary_op_mul_f32
.visible .entry binary_op_mul_f32(
	.param .u64 .ptr .align 1 binary_op_mul_f32_param_0,
	.param .u64 .ptr .align 1 binary_op_mul_f32_param_1,
	.param .u64 .ptr .align 1 binary_op_mul_f32_param_2,
	.param .u32 binary_op_mul_f32_param_3
)
{
	.reg .pred 	%p<2>;
	.reg .b32 	%r<6>;
	.reg .b32 	%f<4>;
	.reg .b64 	%rd<11>;

	ld.param.u64 	%rd1, [binary_op_mul_f32_param_0];
	ld.param.u64 	%rd2, [binary_op_mul_f32_param_1];
	ld.param.u64 	%rd3, [binary_op_mul_f32_param_2];
	ld.param.u32 	%r2, [binary_op_mul_f32_param_3];
	mov.u32 	%r3, %ctaid.x;
	mov.u32 	%r4, %ntid.x;
	mov.u32 	%r5, %tid.x;
	mad.lo.s32 	%r1, %r3, %r4, %r5;
	setp.ge.s32 	%p1, %r1, %r2;
	@%p1 bra 	$L__BB4_2;
	cvta.to.global.u64 	%rd4, %rd1;
	cvta.to.global.u64 	%rd5, %rd2;
	cvta.to.global.u64 	%rd6, %rd3;
	mul.wide.s32 	%rd7, %r1, 4;
	add.s64 	%rd8, %rd4, %rd7;
	ld.global.f32 	%f1, [%rd8];
	add.s64 	%rd9, %rd5, %rd7;
	ld.global.f32 	%f2, [%rd9];
	mul.f32 	%f3, %f1, %f2;
	add.s64 	%rd10, %rd6, %rd7;
	st.global.f32 	[%rd10], %f3;
$L__BB4_2:
	ret;

}
	// .globl	binary_op_mul_f16
.visible .entry binary_op_mul_f16(
	.param .u64 .ptr .align 1 binary_op_mul_f16_param_0,
	.param .u64 .ptr .align 1 binary_op_mul_f16_param_1,
	.param .u64 .ptr .align 1 binary_op_mul_f16_param_2,
	.param .u32 binary_op_mul_f16_param_3
)
{
	.reg .pred 	%p<2>;
	.reg .b16 	%rs<4>;
	.reg .b32 	%r<6>;
	.reg .b32 	%f<4>;
	.reg .b64 	%rd<11>;

	ld.param.u64 	%rd1, [binary_op_mul_f16_param_0];
	ld.param.u64 	%rd2, [binary_op_mul_f16_param_1];
	ld.param.u64 	%rd3, [binary_op_mul_f16_param_2];
	ld.param.u32 	%r2, [binary_op_mul_f16_param_3];
	mov.u32 	%r3, %ctaid.x;
	mov.u32 	%r4, %ntid.x;
	mov.u32 	%r5, %tid.x;
	mad.lo.s32 	%r1, %r3, %r4, %r5;
	setp.ge.s32 	%p1, %r1, %r2;
	@%p1 bra 	$L__BB5_2;
	cvta.to.global.u64 	%rd4, %rd1;
	cvta.to.global.u64 	%rd5, %rd2;
	cvta.to.global.u64 	%rd6, %rd3;
	mul.wide.s32 	%rd7, %r1, 2;
	add.s64 	%rd8, %rd4, %rd7;
	ld.global.u16 	%rs1, [%rd8];
	// begin inline asm
	{  cvt.f32.f16 %f1, %rs1;}

	// end inline asm
	add.s64 	%rd9, %rd5, %rd7;
	ld.global.u16 	%rs2, [%rd9];
	// begin inline asm
	{  cvt.f32.f16 %f2, %rs2;}

	// end inline asm
	mul.f32 	%f3, %f1, %f2;
	// begin inline asm
	{  cvt.rn.f16.f32 %rs3, %f3;}

	// end inline asm
	add.s64 	%rd10, %rd6, %rd7;
	st.global.u16 	[%rd10], %rs3;
$L__BB5_2:
	ret;

}
	// .globl	binary_op_div_f32
.visible .entry binary_op_div_f32(
	.param .u64 .ptr .align 1 binary_op_div_f32_param_0,
	.param .u64 .ptr .align 1 binary_op_div_f32_param_1,
	.param .u64 .ptr .align 1 binary_op_div_f32_param_2,
	.param .u32 binary_op_div_f32_param_3
)
{
	.reg .pred 	%p<2>;
	.reg .b32 	%r<6>;
	.reg .b32 	%f<4>;
	.reg .b64 	%rd<11>;

	ld.param.u64 	%rd1, [binary_op_div_f32_param_0];
	ld.param.u64 	%rd2, [binary_op_div_f32_param_1];
	ld.param.u64 	%rd3, [binary_op_div_f32_param_2];
	ld.param.u32 	%r2, [binary_op_div_f32_param_3];
	mov.u32 	%r3, %ctaid.x;
	mov.u32 	%r4, %ntid.x;
	mov.u32 	%r5, %tid.x;
	mad.lo.s32 	%r1, %r3, %r4, %r5;
	setp.ge.s32 	%p1, %r1, %r2;
	@%p1 bra 	$L__BB6_2;
	cvta.to.global.u64 	%rd4, %rd1;
	cvta.to.global.u64 	%rd5, %rd2;
	cvta.to.global.u64 	%rd6, %rd3;
	mul.wide.s32 	%rd7, %r1, 4;
	add.s64 	%rd8, %rd4, %rd7;
	ld.global.f32 	%f1, [%rd8];
	add.s64 	%rd9, %rd5, %rd7;
	ld.global.f32 	%f2, [%rd9];
	div.rn.f32 	%f3, %f1, %f2;
	add.s64 	%rd10, %rd6, %rd7;
	st.global.f32 	[%rd10], %f3;
$L__BB6_2:
	ret;

}
	// .globl	binary_op_div_f16
.visible .entry binary_op_div_f16(
	.param .u64 .ptr .align 1 binary_op_div_f16_param_0,
	.param .u64 .ptr .align 1 binary_op_div_f16_param_1,
	.param .u64 .ptr .align 1 binary_op_div_f16_param_2,
	.param .u32 binary_op_div_f16_param_3
)
{
	.reg .pred 	%p<2>;
	.reg .b16 	%rs<4>;
	.reg .b32 	%r<6>;
	.reg .b32 	%f<4>;
	.reg .b64 	%rd<11>;

	ld.param.u64 	%rd1, [binary_op_div_f16_param_0];
	ld.param.u64 	%rd2, [binary_op_div_f16_param_1];
	ld.param.u64 	%rd3, [binary_op_div_f16_param_2];
	ld.param.u32 	%r2, [binary_op_div_f16_param_3];
	mov.u32 	%r3, %ctaid.x;
	mov.u32 	%r4, %ntid.x;
	mov.u32 	%r5, %tid.x;
	mad.lo.s32 	%r1, %r3, %r4, %r5;
	setp.ge.s32 	%p1, %r1, %r2;
	@%p1 bra 	$L__BB7_2;
	cvta.to.global.u64 	%rd4, %rd1;
	cvta.to.global.u64 	%rd5, %rd2;
	cvta.to.global.u64 	%rd6, %rd3;
	mul.wide.s32 	%rd7, %r1, 2;
	add.s64 	%rd8, %rd4, %rd7;
	ld.global.u16 	%rs1, [%rd8];
	// begin inline asm
	{  cvt.f32.f16 %f1, %rs1;}

	// end inline asm
	add.s64 	%rd9, %rd5, %rd7;
	ld.global.u16 	%rs2, [%rd9];
	// begin inline asm
	{  cvt.f32.f16 %f2, %rs2;}

	// end inline asm
	div.rn.f32 	%f3, %f1, %f2;
	// begin inline asm
	{  cvt.rn.f16.f32 %rs3, %f3;}

	// end inline asm
	add.s64 	%rd10, %rd6, %rd7;
	st.global.u16 	[%rd10], %rs3;
$L__BB7_2:
	ret;

}


// ===== COMPILED SASS (sm_100) =====

	.target	sm_100

	.elftype	@"ET_EXEC"


//--------------------- .note.nv.tkinfo           --------------------------
	.section	.note.nv.tkinfo,"",@"SHT_NOTE"
	.sectionflags	@"SHF_NOTE_NV_TKINFO"
	.tkinfo
        /*0018*/ 	.word	0x00000002
        /*0030*/ 	.string	""
        /*0030*/ 	.string	"ptxas"
        /*0030*/ 	.string	"Cuda compilation tools, release 13.0, V13.0.88"
        /*0030*/ 	.string	"Build cuda_13.0.r13.0/compiler.36424714_0"
        /*0030*/ 	.string	"-arch sm_100 -m 64 "



//--------------------- .note.nv.cuinfo           --------------------------
	.section	.note.nv.cuinfo,"",@"SHT_NOTE"
	.sectionflags	@"SHF_NOTE_NV_CUINFO"
        /*0018*/ 	.short	0x0002
        /*001a*/ 	.short	0x0064
        /*001c*/ 	.short	0x0082
	.zero		2


//--------------------- .nv.info                  --------------------------
	.section	.nv.info,"",@"SHT_CUDA_INFO"
	.align	4


	//----- nvinfo : EIATTR_REGCOUNT
	.align		4
        /*0000*/ 	.byte	0x04, 0x2f
        /*0002*/ 	.short	(.L_1 - .L_0)
	.align		4
.L_0:
        /*0004*/ 	.word	index@(binary_op_add_f32)
        /*0008*/ 	.word	0x0000000c


	//----- nvinfo : EIATTR_FRAME_SIZE
	.align		4
.L_1:
        /*000c*/ 	.byte	0x04, 0x11
        /*000e*/ 	.short	(.L_3 - .L_2)
	.align		4
.L_2:
        /*0010*/ 	.word	index@(binary_op_add_f32)
        /*0014*/ 	.word	0x00000000


	//----- nvinfo : EIATTR_REGCOUNT
	.align		4
.L_3:
        /*0018*/ 	.byte	0x04, 0x2f
        /*001a*/ 	.short	(.L_5 - .L_4)
	.align		4
.L_4:
        /*001c*/ 	.word	index@(binary_op_add_f16)
        /*0020*/ 	.word	0x0000000e


	//----- nvinfo : EIATTR_FRAME_SIZE
	.align		4
.L_5:
        /*0024*/ 	.byte	0x04, 0x11
        /*0026*/ 	.short	(.L_7 - .L_6)
	.align		4
.L_6:
        /*0028*/ 	.word	index@(binary_op_add_f16)
        /*002c*/ 	.word	0x00000000


	//----- nvinfo : EIATTR_REGCOUNT
	.align		4
.L_7:
        /*0030*/ 	.byte	0x04, 0x2f
        /*0032*/ 	.short	(.L_9 - .L_8)
	.align		4
.L_8:
        /*0034*/ 	.word	index@(binary_op_sub_f32)
        /*0038*/ 	.word	0x0000000c


	//----- nvinfo : EIATTR_FRAME_SIZE
	.align		4
.L_9:
        /*003c*/ 	.byte	0x04, 0x11
        /*003e*/ 	.short	(.L_11 - .L_10)
	.align		4
.L_10:
        /*0040*/ 	.word	index@(binary_op_sub_f32)
        /*0044*/ 	.word	0x00000000


	//----- nvinfo : EIATTR_REGCOUNT
	.align		4
.L_11:
        /*0048*/ 	.byte	0x04, 0x2f
        /*004a*/ 	.short	(.L_13 - .L_12)
	.align		4
.L_12:
        /*004c*/ 	.word	index@(binary_op_sub_f16)
        /*0050*/ 	.word	0x0000000e


	//----- nvinfo : EIATTR_FRAME_SIZE
	.align		4
.L_13:
        /*0054*/ 	.byte	0x04, 0x11
        /*0056*/ 	.short	(.L_15 - .L_14)
	.align		4
.L_14:
        /*0058*/ 	.word	index@(binary_op_sub_f16)
        /*005c*/ 	.word	0x00000000


	//----- nvinfo : EIATTR_REGCOUNT
	.align		4
.L_15:
        /*0060*/ 	.byte	0x04, 0x2f
        /*0062*/ 	.short	(.L_17 - .L_16)
	.align		4
.L_16:
        /*0064*/ 	.word	index@(binary_op_mul_f32)
        /*0068*/ 	.word	0x0000000c


	//----- nvinfo : EIATTR_FRAME_SIZE
	.align		4
.L_17:
        /*006c*/ 	.byte	0x04, 0x11
        /*006e*/ 	.short	(.L_19 - .L_18)
	.align		4
.L_18:
        /*0070*/ 	.word	index@(binary_op_mul_f32)
        /*0074*/ 	.word	0x00000000


	//----- nvinfo : EIATTR_REGCOUNT
	.align		4
.L_19:
        /*0078*/ 	.byte	0x04, 0x2f
        /*007a*/ 	.short	(.L_21 - .L_20)
	.align		4
.L_20:
        /*007c*/ 	.word	index@(binary_op_mul_f16)
        /*0080*/ 	.word	0x0000000e


	//----- nvinfo : EIATTR_FRAME_SIZE
	.align		4
.L_21:
        /*0084*/ 	.byte	0x04, 0x11
        /*0086*/ 	.short	(.L_23 - .L_22)
	.align		4
.L_22:
        /*0088*/ 	.word	index@(binary_op_mul_f16)
        /*008c*/ 	.word	0x00000000


	//----- nvinfo : EIATTR_REGCOUNT
	.align		4
.L_23:
        /*0090*/ 	.byte	0x04, 0x2f
        /*0092*/ 	.short	(.L_25 - .L_24)
	.align		4
.L_24:
        /*0094*/ 	.word	index@(binary_op_div_f32)
        /*0098*/ 	.word	0x00000010


	//----- nvinfo : EIATTR_FRAME_SIZE
	.align		4
.L_25:
        /*009c*/ 	.byte	0x04, 0x11
        /*009e*/ 	.short	(.L_27 - .L_26)
	.align		4
.L_26:
        /*00a0*/ 	.word	index@($__internal_1_$__cuda_sm3x_div_rn_noftz_f32_slowpath)
        /*00a4*/ 	.word	0x00000000


	//----- nvinfo : EIATTR_FRAME_SIZE
	.align		4
.L_27:
        /*00a8*/ 	.byte	0x04, 0x11
        /*00aa*/ 	.short	(.L_29 - .L_28)
	.align		4
.L_28:
        /*00ac*/ 	.word	index@(binary_op_div_f32)
        /*00b0*/ 	.word	0x00000000


	//----- nvinfo : EIATTR_REGCOUNT
	.align		4
.L_29:
        /*00b4*/ 	.byte	0x04, 0x2f
        /*00b6*/ 	.short	(.L_31 - .L_30)
	.align		4
.L_30:
        /*00b8*/ 	.word	index@(binary_op_div_f16)
        /*00bc*/ 	.word	0x00000010


	//----- nvinfo : EIATTR_FRAME_SIZE
	.align		4
.L_31:
        /*00c0*/ 	.byte	0x04, 0x11
        /*00c2*/ 	.short	(.L_33 - .L_32)
	.align		4
.L_32:
        /*00c4*/ 	.word	index@($__internal_0_$__cuda_sm3x_div_rn_noftz_f32_slowpath)
        /*00c8*/ 	.word	0x00000000


	//----- nvinfo : EIATTR_FRAME_SIZE
	.align		4
.L_33:
        /*00cc*/ 	.byte	0x04, 0x11
        /*00ce*/ 	.short	(.L_35 - .L_34)
	.align		4
.L_34:
        /*00d0*/ 	.word	index@(binary_op_div_f16)
        /*00d4*/ 	.word	0x00000000


	//----- nvinfo : EIATTR_MIN_STACK_SIZE
	.align		4
.L_35:
        /*00d8*/ 	.byte	0x04, 0x12
        /*00da*/ 	.short	(.L_37 - .L_36)
	.align		4
.L_36:
        /*00dc*/ 	.word	index@(binary_op_div_f16)
        /*00e0*/ 	.word	0x00000000


	//----- nvinfo : EIATTR_MIN_STACK_SIZE
	.align		4
.L_37:
        /*00e4*/ 	.byte	0x04, 0x12
        /*00e6*/ 	.short	(.L_39 - .L_38)
	.align		4
.L_38:
        /*00e8*/ 	.word	index@(binary_op_div_f32)
        /*00ec*/ 	.word	0x00000000


	//----- nvinfo : EIATTR_MIN_STACK_SIZE
	.align		4
.L_39:
        /*00f0*/ 	.byte	0x04, 0x12
        /*00f2*/ 	.short	(.L_41 - .L_40)
	.align		4
.L_40:
        /*00f4*/ 	.word	index@(binary_op_mul_f16)
        /*00f8*/ 	.word	0x00000000


	//----- nvinfo : EIATTR_MIN_STACK_SIZE
	.align		4
.L_41:
        /*00fc*/ 	.byte	0x04, 0x12
        /*00fe*/ 	.short	(.L_43 - .L_42)
	.align		4
.L_42:
        /*0100*/ 	.word	index@(binary_op_mul_f32)
        /*0104*/ 	.word	0x00000000


	//----- nvinfo : EIATTR_MIN_STACK_SIZE
	.align		4
.L_43:
        /*0108*/ 	.byte	0x04, 0x12
        /*010a*/ 	.short	(.L_45 - .L_44)
	.align		4
.L_44:
        /*010c*/ 	.word	index@(binary_op_sub_f16)
        /*0110*/ 	.word	0x00000000


	//----- nvinfo : EIATTR_MIN_STACK_SIZE
	.align		4
.L_45:
        /*0114*/ 	.byte	0x04, 0x12
        /*0116*/ 	.short	(.L_47 - .L_46)
	.align		4
.L_46:
        /*0118*/ 	.word	index@(binary_op_sub_f32)
        /*011c*/ 	.word	0x00000000


	//----- nvinfo : EIATTR_MIN_STACK_SIZE
	.align		4
.L_47:
        /*0120*/ 	.byte	0x04, 0x12
        /*0122*/ 	.short	(.L_49 - .L_48)
	.align		4
.L_48:
        /*0124*/ 	.word	index@(binary_op_add_f16)
        /*0128*/ 	.word	0x00000000


	//----- nvinfo : EIATTR_MIN_STACK_SIZE
	.align		4
.L_49:
        /*012c*/ 	.byte	0x04, 0x12
        /*012e*/ 	.short	(.L_51 - .L_50)
	.align		4
.L_50:
        /*0130*/ 	.word	index@(binary_op_add_f32)
        /*0134*/ 	.word	0x00000000
.L_51:


//--------------------- .nv.compat                --------------------------
	.section	.nv.compat,"",@"SHT_CUDA_COMPAT_INFO"
	.align	4
        /*0000*/ 	.byte	0x02, 0x09, 0x00, 0x00, 0x02, 0x02, 0x01, 0x00, 0x02, 0x05, 0x05, 0x00, 0x03, 0x07, 0x01, 0x01
        /*0010*/ 	.byte	0x02, 0x03, 0x00, 0x00, 0x02, 0x06, 0x01, 0x00, 0x04, 0x0b, 0x08, 0x00, 0x01, 0x00, 0x00, 0x00
        /*0020*/ 	.byte	0x00, 0x00, 0x00, 0x00


//--------------------- .nv.info.binary_op_div_f16 --------------------------
	.section	.nv.info.binary_op_div_f16,"",@"SHT_CUDA_INFO"
	.sectionflags	@""
	.align	4


	//----- nvinfo : EIATTR_CUDA_API_VERSION
	.align		4
        /*0000*/ 	.byte	0x04, 0x37
        /*0002*/ 	.short	(.L_53 - .L_52)
.L_52:
        /*0004*/ 	.word	0x00000082


	//----- nvinfo : EIATTR_KPARAM_INFO
	.align		4
.L_53:
        /*0008*/ 	.byte	0x04, 0x17
        /*000a*/ 	.short	(.L_55 - .L_54)
.L_54:
        /*000c*/ 	.word	0x00000000
        /*0010*/ 	.short	0x0003
        /*0012*/ 	.short	0x0018
        /*0014*/ 	.byte	0x00, 0xf0, 0x11, 0x00


	//----- nvinfo : EIATTR_KPARAM_INFO
	.align		4
.L_55:
        /*0018*/ 	.byte	0x04, 0x17
        /*001a*/ 	.short	(.L_57 - .L_56)
.L_56:
        /*001c*/ 	.word	0x00000000
        /*0020*/ 	.short	0x0002
        /*0022*/ 	.short	0x0010
        /*0024*/ 	.byte	0x00, 0xf5, 0x21, 0x00


	//----- nvinfo : EIATTR_KPARAM_INFO
	.align		4
.L_57:
        /*0028*/ 	.byte	0x04, 0x17
        /*002a*/ 	.short	(.L_59 - .L_58)
.L_58:
        /*002c*/ 	.word	0x00000000
        /*0030*/ 	.short	0x0001
        /*0032*/ 	.short	0x0008
        /*0034*/ 	.byte	0x00, 0xf5, 0x21, 0x00


	//----- nvinfo : EIATTR_KPARAM_INFO
	.align		4
.L_59:
        /*0038*/ 	.byte	0x04, 0x17
        /*003a*/ 	.short	(.L_61 - .L_60)
.L_60:
        /*003c*/ 	.word	0x00000000
        /*0040*/ 	.short	0x0000
        /*0042*/ 	.short	0x0000
        /*0044*/ 	.byte	0x00, 0xf5, 0x21, 0x00


	//----- nvinfo : EIATTR_SPARSE_MMA_MASK
	.align		4
.L_61:
        /*0048*/ 	.byte	0x03, 0x50
        /*004a*/ 	.short	0x0000


	//----- nvinfo : EIATTR_MAXREG_COUNT
	.align		4
        /*004c*/ 	.byte	0x03, 0x1b
        /*004e*/ 	.short	0x00ff


	//----- nvinfo : EIATTR_MERCURY_ISA_VERSION
	.align		4
        /*0050*/ 	.byte	0x03, 0x5f
        /*0052*/ 	.short	0x0101


	//----- nvinfo : EIATTR_VRC_CTA_INIT_COUNT
	.align		4
        /*0054*/ 	.byte	0x02, 0x4a
	.zero		1
	.zero		1


	//----- nvinfo : EIATTR_EXIT_INSTR_OFFSETS
	.align		4
        /*0058*/ 	.byte	0x04, 0x1c
        /*005a*/ 	.short	(.L_63 - .L_62)


	//   ....[0]....
.L_62:
        /*005c*/ 	.word	0x00000070


	//   ....[1]....
        /*0060*/ 	.word	0x00000220


	//----- nvinfo : EIATTR_CRS_STACK_SIZE
	.align		4
.L_63:
        /*0064*/ 	.byte	0x04, 0x1e
        /*0066*/ 	.short	(.L_65 - .L_64)
.L_64:
        /*0068*/ 	.word	0x00000000


	//----- nvinfo : EIATTR_CBANK_PARAM_SIZE
	.align		4
.L_65:
        /*006c*/ 	.byte	0x03, 0x19
        /*006e*/ 	.short	0x001c


	//----- nvinfo : EIATTR_PARAM_CBANK
	.align		4
        /*0070*/ 	.byte	0x04, 0x0a
        /*0072*/ 	.short	(.L_67 - .L_66)
	.align		4
.L_66:
        /*0074*/ 	.word	index@(.nv.constant0.binary_op_div_f16)
        /*0078*/ 	.short	0x0380
        /*007a*/ 	.short	0x001c


	//----- nvinfo : EIATTR_SW_WAR
	.align		4
.L_67:
        /*007c*/ 	.byte	0x04, 0x36
        /*007e*/ 	.short	(.L_69 - .L_68)
.L_68:
        /*0080*/ 	.word	0x00000008
.L_69:


//--------------------- .nv.info.binary_op_div_f32 --------------------------
	.section	.nv.info.binary_op_div_f32,"",@"SHT_CUDA_INFO"
	.sectionflags	@""
	.align	4


	//----- nvinfo : EIATTR_CUDA_API_VERSION
	.align		4
        /*0000*/ 	.byte	0x04, 0x37
        /*0002*/ 	.short	(.L_71 - .L_70)
.L_70:
        /*0004*/ 	.word	0x00000082


	//----- nvinfo : EIATTR_KPARAM_INFO
	.align		4
.L_71:
        /*0008*/ 	.byte	0x04, 0x17
        /*000a*/ 	.short	(.L_73 - .L_72)
.L_72:
        /*000c*/ 	.word	0x00000000
        /*0010*/ 	.short	0x0003
        /*0012*/ 	.short	0x0018
        /*0014*/ 	.byte	0x00, 0xf0, 0x11, 0x00


	//----- nvinfo : EIATTR_KPARAM_INFO
	.align		4
.L_73:
        /*0018*/ 	.byte	0x04, 0x17
        /*001a*/ 	.short	(.L_75 - .L_74)
.L_74:
        /*001c*/ 	.word	0x00000000
        /*0020*/ 	.short	0x0002
        /*0022*/ 	.short	0x0010
        /*0024*/ 	.byte	0x00, 0xf5, 0x21, 0x00


	//----- nvinfo : EIATTR_KPARAM_INFO
	.align		4
.L_75:
        /*0028*/ 	.byte	0x04, 0x17
        /*002a*/ 	.short	(.L_77 - .L_76)
.L_76:
        /*002c*/ 	.word	0x00000000
        /*0030*/ 	.short	0x0001
        /*0032*/ 	.short	0x0008
        /*0034*/ 	.byte	0x00, 0xf5, 0x21, 0x00


	//----- nvinfo : EIATTR_KPARAM_INFO
	.align		4
.L_77:
        /*0038*/ 	.byte	0x04, 0x17
        /*003a*/ 	.short	(.L_79 - .L_78)
.L_78:
        /*003c*/ 	.word	0x00000000
        /*0040*/ 	.short	0x0000
        /*0042*/ 	.short	0x0000
        /*0044*/ 	.byte	0x00, 0xf5, 0x21, 0x00


	//----- nvinfo : EIATTR_SPARSE_MMA_MASK
	.align		4
.L_79:
        /*0048*/ 	.byte	0x03, 0x50
        /*004a*/ 	.short	0x0000


	//----- nvinfo : EIATTR_MAXREG_COUNT
	.align		4
        /*004c*/ 	.byte	0x03, 0x1b
        /*004e*/ 	.short	0x00ff


	//----- nvinfo : EIATTR_MERCURY_ISA_VERSION
	.align		4
        /*0050*/ 	.byte	0x03, 0x5f
        /*0052*/ 	.short	0x0101


	//----- nvinfo : EIATTR_VRC_CTA_INIT_COUNT
	.align		4
        /*0054*/ 	.byte	0x02, 0x4a
	.zero		1
	.zero		1


	//----- nvinfo : EIATTR_EXIT_INSTR_OFFSETS
	.align		4
        /*0058*/ 	.byte	0x04, 0x1c
        /*005a*/ 	.short	(.L_81 - .L_80)


	//   ....[0]....
.L_80:
        /*005c*/ 	.word	0x00000070


	//   ....[1]....
        /*0060*/ 	.word	0x000001f0


	//----- nvinfo : EIATTR_CRS_STACK_SIZE
	.align		4
.L_81:
        /*0064*/ 	.byte	0x04, 0x1e
        /*0066*/ 	.short	(.L_83 - .L_82)
.L_82:
        /*0068*/ 	.word	0x00000000


	//----- nvinfo : EIATTR_CBANK_PARAM_SIZE
	.align		4
.L_83:
        /*006c*/ 	.byte	0x03, 0x19
        /*006e*/ 	.short	0x001c


	//----- nvinfo : EIATTR_PARAM_CBANK
	.align		4
        /*0070*/ 	.byte	0x04, 0x0a
        /*0072*/ 	.short	(.L_85 - .L_84)
	.align		4
.L_84:
        /*0074*/ 	.word	index@(.nv.constant0.binary_op_div_f32)
        /*0078*/ 	.short	0x0380
        /*007a*/ 	.short	0x001c


	//----- nvinfo : EIATTR_SW_WAR
	.align		4
.L_85:
        /*007c*/ 	.byte	0x04, 0x36
        /*007e*/ 	.short	(.L_87 - .L_86)
.L_86:
        /*0080*/ 	.word	0x00000008
.L_87:


//--------------------- .nv.info.binary_op_mul_f16 --------------------------
	.section	.nv.info.binary_op_mul_f16,"",@"SHT_CUDA_INFO"
	.sectionflags	@""
	.align	4


	//----- nvinfo : EIATTR_CUDA_API_VERSION
	.align		4
        /*0000*/ 	.byte	0x04, 0x37
        /*0002*/ 	.short	(.L_89 - .L_88)
.L_88:
        /*0004*/ 	.word	0x00000082


	//----- nvinfo : EIATTR_KPARAM_INFO
	.align		4
.L_89:
        /*0008*/ 	.byte	0x04, 0x17
        /*000a*/ 	.short	(.L_91 - .L_90)
.L_90:
        /*000c*/ 	.word	0x00000000
        /*0010*/ 	.short	0x0003
        /*0012*/ 	.short	0x0018
        /*0014*/ 	.byte	0x00, 0xf0, 0x11, 0x00


	//----- nvinfo : EIATTR_KPARAM_INFO
	.align		4
.L_91:
        /*0018*/ 	.byte	0x04, 0x17
        /*001a*/ 	.short	(.L_93 - .L_92)
.L_92:
        /*001c*/ 	.word	0x00000000
        /*0020*/ 	.short	0x0002
        /*0022*/ 	.short	0x0010
        /*0024*/ 	.byte	0x00, 0xf5, 0x21, 0x00


	//----- nvinfo : EIATTR_KPARAM_INFO
	.align		4
.L_93:
        /*0028*/ 	.byte	0x04, 0x17
        /*002a*/ 	.short	(.L_95 - .L_94)
.L_94:
        /*002c*/ 	.word	0x00000000
        /*0030*/ 	.short	0x0001
        /*0032*/ 	.short	0x0008
        /*0034*/ 	.byte	0x00, 0xf5, 0x21, 0x00


	//----- nvinfo : EIATTR_KPARAM_INFO
	.align		4
.L_95:
        /*0038*/ 	.byte	0x04, 0x17
        /*003a*/ 	.short	(.L_97 - .L_96)
.L_96:
        /*003c*/ 	.word	0x00000000
        /*0040*/ 	.short	0x0000
        /*0042*/ 	.short	0x0000
        /*0044*/ 	.byte	0x00, 0xf5, 0x21, 0x00


	//----- nvinfo : EIATTR_SPARSE_MMA_MASK
	.align		4
.L_97:
        /*0048*/ 	.byte	0x03, 0x50
        /*004a*/ 	.short	0x0000


	//----- nvinfo : EIATTR_MAXREG_COUNT
	.align		4
        /*004c*/ 	.byte	0x03, 0x1b
        /*004e*/ 	.short	0x00ff


	//----- nvinfo : EIATTR_MERCURY_ISA_VERSION
	.align		4
        /*0050*/ 	.byte	0x03, 0x5f
        /*0052*/ 	.short	0x0101


	//----- nvinfo : EIATTR_VRC_CTA_INIT_COUNT
	.align		4
        /*0054*/ 	.byte	0x02, 0x4a
	.zero		1
	.zero		1


	//----- nvinfo : EIATTR_EXIT_INSTR_OFFSETS
	.align		4
        /*0058*/ 	.byte	0x04, 0x1c
        /*005a*/ 	.short	(.L_99 - .L_98)


	//   ....[0]....
.L_98:
        /*005c*/ 	.word	0x00000070


	//   ....[1]....
        /*0060*/ 	.word	0x00000160


	//----- nvinfo : EIATTR_CBANK_PARAM_SIZE
	.align		4
.L_99:
        /*0064*/ 	.byte	0x03, 0x19
        /*0066*/ 	.short	0x001c


	//----- nvinfo : EIATTR_PARAM_CBANK
	.align		4
        /*0068*/ 	.byte	0x04, 0x0a
        /*006a*/ 	.short	(.L_101 - .L_100)
	.align		4
.L_100:
        /*006c*/ 	.word	index@(.nv.constant0.binary_op_mul_f16)
        /*0070*/ 	.short	0x0380
        /*0072*/ 	.short	0x001c


	//----- nvinfo : EIATTR_SW_WAR
	.align		4
.L_101:
        /*0074*/ 	.byte	0x04, 0x36
        /*0076*/ 	.short	(.L_103 - .L_102)
.L_102:
        /*0078*/ 	.word	0x00000008
.L_103:


//--------------------- .nv.info.binary_op_mul_f32 --------------------------
	.section	.nv.info.binary_op_mul_f32,"",@"SHT_CUDA_INFO"
	.sectionflags	@""
	.align	4


	//----- nvinfo : EIATTR_CUDA_API_VERSION
	.align		4
        /*0000*/ 	.byte	0x04, 0x37
        /*0002*/ 	.short	(.L_105 - .L_104)
.L_104:
        /*0004*/ 	.word	0x00000082


	//----- nvinfo : EIATTR_KPARAM_INFO
	.align		4
.L_105:
        /*0008*/ 	.byte	0x04, 0x17
        /*000a*/ 	.short	(.L_107 - .L_106)
.L_106:
        /*000c*/ 	.word	0x00000000
        /*0010*/ 	.short	0x0003
        /*0012*/ 	.short	0x0018
        /*0014*/ 	.byte	0x00, 0xf0, 0x11, 0x00


	//----- nvinfo : EIATTR_KPARAM_INFO
	.align		4
.L_107:
        /*0018*/ 	.byte	0x04, 0x17
        /*001a*/ 	.short	(.L_109 - .L_108)
.L_108:
        /*001c*/ 	.word	0x00000000
        /*0020*/ 	.short	0x0002
        /*0022*/ 	.short	0x0010
        /*0024*/ 	.byte	0x00, 0xf5, 0x21, 0x00


	//----- nvinfo : EIATTR_KPARAM_INFO
	.align		4
.L_109:
        /*0028*/ 	.byte	0x04, 0x17
        /*002a*/ 	.short	(.L_111 - .L_110)
.L_110:
        /*002c*/ 	.word	0x00000000
        /*0030*/ 	.short	0x0001
        /*0032*/ 	.short	0x0008
        /*0034*/ 	.byte	0x00, 0xf5, 0x21, 0x00


	//----- nvinfo : EIATTR_KPARAM_INFO
	.align		4
.L_111:
        /*0038*/ 	.byte	0x04, 0x17
        /*003a*/ 	.short	(.L_113 - .L_112)
.L_112:
        /*003c*/ 	.word	0x00000000
        /*0040*/ 	.short	0x0000
        /*0042*/ 	.short	0x0000
        /*0044*/ 	.byte	0x00, 0xf5, 0x21, 0x00


	//----- nvinfo : EIATTR_SPARSE_MMA_MASK
	.align		4
.L_113:
        /*0048*/ 	.byte	0x03, 0x50
        /*004a*/ 	.short	0x0000


	//----- nvinfo : EIATTR_MAXREG_COUNT
	.align		4
        /*004c*/ 	.byte	0x03, 0x1b
        /*004e*/ 	.short	0x00ff


	//----- nvinfo : EIATTR_MERCURY_ISA_VERSION
	.align		4
        /*0050*/ 	.byte	0x03, 0x5f
        /*0052*/ 	.short	0x0101


	//----- nvinfo : EIATTR_VRC_CTA_INIT_COUNT
	.align		4
        /*0054*/ 	.byte	0x02, 0x4a
	.zero		1
	.zero		1


	//----- nvinfo : EIATTR_EXIT_INSTR_OFFSETS
	.align		4
        /*0058*/ 	.byte	0x04, 0x1c
        /*005a*/ 	.short	(.L_115 - .L_114)


	//   ....[0]....
.L_114:
        /*005c*/ 	.word	0x00000070


	//   ....[1]....
        /*0060*/ 	.word	0x00000130


	//----- nvinfo : EIATTR_CBANK_PARAM_SIZE
	.align		4
.L_115:
        /*0064*/ 	.byte	0x03, 0x19
        /*0066*/ 	.short	0x001c


	//----- nvinfo : EIATTR_PARAM_CBANK
	.align		4
        /*0068*/ 	.byte	0x04, 0x0a
        /*006a*/ 	.short	(.L_117 - .L_116)
	.align		4
.L_116:
        /*006c*/ 	.word	index@(.nv.constant0.binary_op_mul_f32)
        /*0070*/ 	.short	0x0380
        /*0072*/ 	.short	0x001c


	//----- nvinfo : EIATTR_SW_WAR
	.align		4
.L_117:
        /*0074*/ 	.byte	0x04, 0x36
        /*0076*/ 	.short	(.L_119 - .L_118)
.L_118:
        /*0078*/ 	.word	0x00000008
.L_119:


//--------------------- .nv.info.binary_op_sub_f16 --------------------------
	.section	.nv.info.binary_op_sub_f16,"",@"SHT_CUDA_INFO"
	.sectionflags	@""
	.align	4


	//----- nvinfo : EIATTR_CUDA_API_VERSION
	.align		4
        /*0000*/ 	.byte	0x04, 0x37
        /*0002*/ 	.short	(.L_121 - .L_120)
.L_120:
        /*0004*/ 	.word	0x00000082


	//----- nvinfo : EIATTR_KPARAM_INFO
	.align		4
.L_121:
        /*0008*/ 	.byte	0x04, 0x17
        /*000a*/ 	.short	(.L_123 - .L_122)
.L_122:
        /*000c*/ 	.word	0x00000000
        /*0010*/ 	.short	0x0003
        /*0012*/ 	.short	0x0018
        /*0014*/ 	.byte	0x00, 0xf0, 0x11, 0x00


	//----- nvinfo : EIATTR_KPARAM_INFO
	.align		4
.L_123:
        /*0018*/ 	.byte	0x04, 0x17
        /*001a*/ 	.short	(.L_125 - .L_124)
.L_124:
        /*001c*/ 	.word	0x00000000
        /*0020*/ 	.short	0x0002
        /*0022*/ 	.short	0x0010
        /*0024*/ 	.byte	0x00, 0xf5, 0x21, 0x00


	//----- nvinfo : EIATTR_KPARAM_INFO
	.align		4
.L_125:
        /*0028*/ 	.byte	0x04, 0x17
        /*002a*/ 	.short	(.L_127 - .L_126)
.L_126:
        /*002c*/ 	.word	0x00000000
        /*0030*/ 	.short	0x0001
        /*0032*/ 	.short	0x0008
        /*0034*/ 	.byte	0x00, 0xf5, 0x21, 0x00


	//----- nvinfo : EIATTR_KPARAM_INFO
	.align		4
.L_127:
        /*0038*/ 	.byte	0x04, 0x17
        /*003a*/ 	.short	(.L_129 - .L_128)
.L_128:
        /*003c*/ 	.word	0x00000000
        /*0040*/ 	.short	0x0000
        /*0042*/ 	.short	0x0000
        /*0044*/ 	.byte	0x00, 0xf5, 0x21, 0x00


	//----- nvinfo : EIATTR_SPARSE_MMA_MASK
	.align		4
.L_129:
        /*0048*/ 	.byte	0x03, 0x50
        /*004a*/ 	.short	0x0000


	//----- nvinfo : EIATTR_MAXREG_COUNT
	.align		4
        /*004c*/ 	.byte	0x03, 0x1b
        /*004e*/ 	.short	0x00ff


	//----- nvinfo : EIATTR_MERCURY_ISA_VERSION
	.align		4
        /*0050*/ 	.byte	0x03, 0x5f
        /*0052*/ 	.short	0x0101


	//----- nvinfo : EIATTR_VRC_CTA_INIT_COUNT
	.align		4
        /*0054*/ 	.byte	0x02, 0x4a
	.zero		1
	.zero		1


	//----- nvinfo : EIATTR_EXIT_INSTR_OFFSETS
	.align		4
        /*0058*/ 	.byte	0x04, 0x1c
        /*005a*/ 	.short	(.L_131 - .L_130)


	//   ....[0]....
.L_130:
        /*005c*/ 	.word	0x00000070


	//   ....[1]....
        /*0060*/ 	.word	0x00000160


	//----- nvinfo : EIATTR_CBANK_PARAM_SIZE
	.align		4
.L_131:
        /*0064*/ 	.byte	0x03, 0x19
        /*0066*/ 	.short	0x001c


	//----- nvinfo : EIATTR_PARAM_CBANK
	.align		4
        /*0068*/ 	.byte	0x04, 0x0a
        /*006a*/ 	.short	(.L_133 - .L_132)
	.align		4
.L_132:
        /*006c*/ 	.word	index@(.nv.constant0.binary_op_sub_f16)
        /*0070*/ 	.short	0x0380
        /*0072*/ 	.short	0x001c


	//----- nvinfo : EIATTR_SW_WAR
	.align		4
.L_133:
        /*0074*/ 	.byte	0x04, 0x36
        /*0076*/ 	.short	(.L_135 - .L_134)
.L_134:
        /*0078*/ 	.word	0x00000008
.L_135:


//--------------------- .nv.info.binary_op_sub_f32 --------------------------
	.section	.nv.info.binary_op_sub_f32,"",@"SHT_CUDA_INFO"
	.sectionflags	@""
	.align	4


	//----- nvinfo : EIATTR_CUDA_API_VERSION
	.align		4
        /*0000*/ 	.byte	0x04, 0x37
        /*0002*/ 	.short	(.L_137 - .L_136)
.L_136:
        /*0004*/ 	.word	0x00000082


	//----- nvinfo : EIATTR_KPARAM_INFO
	.align		4
.L_137:
        /*0008*/ 	.byte	0x04, 0x17
        /*000a*/ 	.short	(.L_139 - .L_138)
.L_138:
        /*000c*/ 	.word	0x00000000
        /*0010*/ 	.short	0x0003
        /*0012*/ 	.short	0x0018
        /*0014*/ 	.byte	0x00, 0xf0, 0x11, 0x00


	//----- nvinfo : EIATTR_KPARAM_INFO
	.align		4
.L_139:
        /*0018*/ 	.byte	0x04, 0x17
        /*001a*/ 	.short	(.L_141 - .L_140)
.L_140:
        /*001c*/ 	.word	0x00000000
        /*0020*/ 	.short	0x0002
        /*0022*/ 	.short	0x0010
        /*0024*/ 	.byte	0x00, 0xf5, 0x21, 0x00


	//----- nvinfo : EIATTR_KPARAM_INFO
	.align		4
.L_141:
        /*0028*/ 	.byte	0x04, 0x17
        /*002a*/ 	.short	(.L_143 - .L_142)
.L_142:
        /*002c*/ 	.word	0x00000000
        /*0030*/ 	.short	0x0001
        /*0032*/ 	.short	0x0008
        /*0034*/ 	.byte	0x00, 0xf5, 0x21, 0x00


	//----- nvinfo : EIATTR_KPARAM_INFO
	.align		4
.L_143:
        /*0038*/ 	.byte	0x04, 0x17
        /*003a*/ 	.short	(.L_145 - .L_144)
.L_144:
        /*003c*/ 	.word	0x00000000
        /*0040*/ 	.short	0x0000
        /*0042*/ 	.short	0x0000
        /*0044*/ 	.byte	0x00, 0xf5, 0x21, 0x00


	//----- nvinfo : EIATTR_SPARSE_MMA_MASK
	.align		4
.L_145:
        /*0048*/ 	.byte	0x03, 0x50
        /*004a*/ 	.short	0x0000


	//----- nvinfo : EIATTR_MAXREG_COUNT
	.align		4
        /*004c*/ 	.byte	0x03, 0x1b
        /*004e*/ 	.short	0x00ff


	//----- nvinfo : EIATTR_MERCURY_ISA_VERSION
	.align		4
        /*0050*/ 	.byte	0x03, 0x5f
        /*0052*/ 	.short	0x0101


	//----- nvinfo : EIATTR_VRC_CTA_INIT_COUNT
	.align		4
        /*0054*/ 	.byte	0x02, 0x4a
	.zero		1
	.zero		1


	//----- nvinfo : EIATTR_EXIT_INSTR_OFFSETS
	.align		4
        /*0058*/ 	.byte	0x04, 0x1c
        /*005a*/ 	.short	(.L_147 - .L_146)


	//   ....[0]....
.L_146:
        /*005c*/ 	.word	0x00000070


	//   ....[1]....
        /*0060*/ 	.word	0x00000130


	//----- nvinfo : EIATTR_CBANK_PARAM_SIZE
	.align		4
.L_147:
        /*0064*/ 	.byte	0x03, 0x19
        /*0066*/ 	.short	0x001c


	//----- nvinfo : EIATTR_PARAM_CBANK
	.align		4
        /*0068*/ 	.byte	0x04, 0x0a
        /*006a*/ 	.short	(.L_149 - .L_148)
	.align		4
.L_148:
        /*006c*/ 	.word	index@(.nv.constant0.binary_op_sub_f32)
        /*0070*/ 	.short	0x0380
        /*0072*/ 	.short	0x001c


	//----- nvinfo : EIATTR_SW_WAR
	.align		4
.L_149:
        /*0074*/ 	.byte	0x04, 0x36
        /*0076*/ 	.short	(.L_151 - .L_150)
.L_150:
        /*0078*/ 	.word	0x00000008
.L_151:


//--------------------- .nv.info.binary_op_add_f16 --------------------------
	.section	.nv.info.binary_op_add_f16,"",@"SHT_CUDA_INFO"
	.sectionflags	@""
	.align	4


	//----- nvinfo : EIATTR_CUDA_API_VERSION
	.align		4
        /*0000*/ 	.byte	0x04, 0x37
        /*0002*/ 	.short	(.L_153 - .L_152)
.L_152:
        /*0004*/ 	.word	0x00000082


	//----- nvinfo : EIATTR_KPARAM_INFO
	.align		4
.L_153:
        /*0008*/ 	.byte	0x04, 0x17
        /*000a*/ 	.short	(.L_155 - .L_154)
.L_154:
        /*000c*/ 	.word	0x00000000
        /*0010*/ 	.short	0x0003
        /*0012*/ 	.short	0x0018
        /*0014*/ 	.byte	0x00, 0xf0, 0x11, 0x00


	//----- nvinfo : EIATTR_KPARAM_INFO
	.align		4
.L_155:
        /*0018*/ 	.byte	0x04, 0x17
        /*001a*/ 	.short	(.L_157 - .L_156)
.L_156:
        /*001c*/ 	.word	0x00000000
        /*0020*/ 	.short	0x0002
        /*0022*/ 	.short	0x0010
        /*0024*/ 	.byte	0x00, 0xf5, 0x21, 0x00


	//----- nvinfo : EIATTR_KPARAM_INFO
	.align		4
.L_157:
        /*0028*/ 	.byte	0x04, 0x17
        /*002a*/ 	.short	(.L_159 - .L_158)
.L_158:
        /*002c*/ 	.word	0x00000000
        /*0030*/ 	.short	0x0001
        /*0032*/ 	.short	0x0008
        /*0034*/ 	.byte	0x00, 0xf5, 0x21, 0x00


	//----- nvinfo : EIATTR_KPARAM_INFO
	.align		4
.L_159:
        /*0038*/ 	.byte	0x04, 0x17
        /*003a*/ 	.short	(.L_161 - .L_160)
.L_160:
        /*003c*/ 	.word	0x00000000
        /*0040*/ 	.short	0x0000
        /*0042*/ 	.short	0x0000
        /*0044*/ 	.byte	0x00, 0xf5, 0x21, 0x00


	//----- nvinfo : EIATTR_SPARSE_MMA_MASK
	.align		4
.L_161:
        /*0048*/ 	.byte	0x03, 0x50
        /*004a*/ 	.short	0x0000


	//----- nvinfo : EIATTR_MAXREG_COUNT
	.align		4
        /*004c*/ 	.byte	0x03, 0x1b
        /*004e*/ 	.short	0x00ff


	//----- nvinfo : EIATTR_MERCURY_ISA_VERSION
	.align		4
        /*0050*/ 	.byte	0x03, 0x5f
        /*0052*/ 	.short	0x0101


	//----- nvinfo : EIATTR_VRC_CTA_INIT_COUNT
	.align		4
        /*0054*/ 	.byte	0x02, 0x4a
	.zero		1
	.zero		1


	//----- nvinfo : EIATTR_EXIT_INSTR_OFFSETS
	.align		4
        /*0058*/ 	.byte	0x04, 0x1c
        /*005a*/ 	.short	(.L_163 - .L_162)


	//   ....[0]....
.L_162:
        /*005c*/ 	.word	0x00000070


	//   ....[1]....
        /*0060*/ 	.word	0x00000160


	//----- nvinfo : EIATTR_CBANK_PARAM_SIZE
	.align		4
.L_163:
        /*0064*/ 	.byte	0x03, 0x19
        /*0066*/ 	.short	0x001c


	//----- nvinfo : EIATTR_PARAM_CBANK
	.align		4
        /*0068*/ 	.byte	0x04, 0x0a
        /*006a*/ 	.short	(.L_165 - .L_164)
	.align		4
.L_164:
        /*006c*/ 	.word	index@(.nv.constant0.binary_op_add_f16)
        /*0070*/ 	.short	0x0380
        /*0072*/ 	.short	0x001c


	//----- nvinfo : EIATTR_SW_WAR
	.align		4
.L_165:
        /*0074*/ 	.byte	0x04, 0x36
        /*0076*/ 	.short	(.L_167 - .L_166)
.L_166:
        /*0078*/ 	.word	0x00000008
.L_167:


//--------------------- .nv.info.binary_op_add_f32 --------------------------
	.section	.nv.info.binary_op_add_f32,"",@"SHT_CUDA_INFO"
	.sectionflags	@""
	.align	4


	//----- nvinfo : EIATTR_CUDA_API_VERSION
	.align		4
        /*0000*/ 	.byte	0x04, 0x37
        /*0002*/ 	.short	(.L_169 - .L_168)
.L_168:
        /*0004*/ 	.word	0x00000082


	//----- nvinfo : EIATTR_KPARAM_INFO
	.align		4
.L_169:
        /*0008*/ 	.byte	0x04, 0x17
        /*000a*/ 	.short	(.L_171 - .L_170)
.L_170:
        /*000c*/ 	.word	0x00000000
        /*0010*/ 	.short	0x0003
        /*0012*/ 	.short	0x0018
        /*0014*/ 	.byte	0x00, 0xf0, 0x11, 0x00


	//----- nvinfo : EIATTR_KPARAM_INFO
	.align		4
.L_171:
        /*0018*/ 	.byte	0x04, 0x17
        /*001a*/ 	.short	(.L_173 - .L_172)
.L_172:
        /*001c*/ 	.word	0x00000000
        /*0020*/ 	.short	0x0002
        /*0022*/ 	.short	0x0010
        /*0024*/ 	.byte	0x00, 0xf5, 0x21, 0x00


	//----- nvinfo : EIATTR_KPARAM_INFO
	.align		4
.L_173:
        /*0028*/ 	.byte	0x04, 0x17
        /*002a*/ 	.short	(.L_175 - .L_174)
.L_174:
        /*002c*/ 	.word	0x00000000
        /*0030*/ 	.short	0x0001
        /*0032*/ 	.short	0x0008
        /*0034*/ 	.byte	0x00, 0xf5, 0x21, 0x00


	//----- nvinfo : EIATTR_KPARAM_INFO
	.align		4
.L_175:
        /*0038*/ 	.byte	0x04, 0x17
        /*003a*/ 	.short	(.L_177 - .L_176)
.L_176:
        /*003c*/ 	.word	0x00000000
        /*0040*/ 	.short	0x0000
        /*0042*/ 	.short	0x0000
        /*0044*/ 	.byte	0x00, 0xf5, 0x21, 0x00


	//----- nvinfo : EIATTR_SPARSE_MMA_MASK
	.align		4
.L_177:
        /*0048*/ 	.byte	0x03, 0x50
        /*004a*/ 	.short	0x0000


	//----- nvinfo : EIATTR_MAXREG_COUNT
	.align		4
        /*004c*/ 	.byte	0x03, 0x1b
        /*004e*/ 	.short	0x00ff


	//----- nvinfo : EIATTR_MERCURY_ISA_VERSION
	.align		4
        /*0050*/ 	.byte	0x03, 0x5f
        /*0052*/ 	.short	0x0101


	//----- nvinfo : EIATTR_VRC_CTA_INIT_COUNT
	.align		4
        /*0054*/ 	.byte	0x02, 0x4a
	.zero		1
	.zero		1


	//----- nvinfo : EIATTR_EXIT_INSTR_OFFSETS
	.align		4
        /*0058*/ 	.byte	0x04, 0x1c
        /*005a*/ 	.short	(.L_179 - .L_178)


	//   ....[0]....
.L_178:
        /*005c*/ 	.word	0x00000070


	//   ....[1]....
        /*0060*/ 	.word	0x00000130


	//----- nvinfo : EIATTR_CBANK_PARAM_SIZE
	.align		4
.L_179:
        /*0064*/ 	.byte	0x03, 0x19
        /*0066*/ 	.short	0x001c


	//----- nvinfo : EIATTR_PARAM_CBANK
	.align		4
        /*0068*/ 	.byte	0x04, 0x0a
        /*006a*/ 	.short	(.L_181 - .L_180)
	.align		4
.L_180:
        /*006c*/ 	.word	index@(.nv.constant0.binary_op_add_f32)
        /*0070*/ 	.short	0x0380
        /*0072*/ 	.short	0x001c


	//----- nvinfo : EIATTR_SW_WAR
	.align		4
.L_181:
        /*0074*/ 	.byte	0x04, 0x36
        /*0076*/ 	.short	(.L_183 - .L_182)
.L_182:
        /*0078*/ 	.word	0x00000008
.L_183:


//--------------------- .nv.callgraph             --------------------------
	.section	.nv.callgraph,"",@"SHT_CUDA_CALLGRAPH"
	.align	4
	.sectionentsize	8
	.align		4
        /*0000*/ 	.word	0x00000000
	.align		4
        /*0004*/ 	.word	0xffffffff
	.align		4
        /*0008*/ 	.word	0x00000000
	.align		4
        /*000c*/ 	.word	0xfffffffe
	.align		4
        /*0010*/ 	.word	0x00000000
	.align		4
        /*0014*/ 	.word	0xfffffffd
	.align		4
        /*0018*/ 	.word	0x00000000
	.align		4
        /*001c*/ 	.word	0xfffffffc


//--------------------- .text.binary_op_div_f16   --------------------------
	.section	.text.binary_op_div_f16,"ax",@progbits
	.align	128
        .global         binary_op_div_f16
        .type           binary_op_div_f16,@function
        .size           binary_op_div_f16,(.L_x_34 - binary_op_div_f16)
        .other          binary_op_div_f16,@"STO_CUDA_ENTRY STV_DEFAULT"
binary_op_div_f16:
.text.binary_op_div_f16:
[----:B------:R-:W-:Y:S01]  /*0000*/  LDC R1, c[0x0][0x37c] ;  /* 0x0000df00ff017b82 */ /* 0x000fe20000000800 */
[----:B------:R-:W0:Y:S07]  /*0010*/  S2R R3, SR_TID.X ;  /* 0x0000000000037919 */ /* 0x000e2e0000002100 */
[----:B------:R-:W0:Y:S01]  /*0020*/  S2UR UR4, SR_CTAID.X ;  /* 0x00000000000479c3 */ /* 0x000e220000002500 */
[----:B------:R-:W1:Y:S07]  /*0030*/  LDCU UR5, c[0x0][0x398] ;  /* 0x00007300ff0577ac */ /* 0x000e6e0008000800 */
[----:B------:R-:W0:Y:S02]  /*0040*/  LDC R2, c[0x0][0x360] ;  /* 0x0000d800ff027b82 */ /* 0x000e240000000800 */
[----:B0-----:R-:W-:-:S05]  /*0050*/  IMAD R2, R2, UR4, R3 ;  /* 0x0000000402027c24 */ /* 0x001fca000f8e0203 */
[----:B-1----:R-:W-:-:S13]  /*0060*/  ISETP.GE.AND P0, PT, R2, UR5, PT ;  /* 0x0000000502007c0c */ /* 0x002fda000bf06270 */
[----:B------:R-:W-:Y:S05]  /*0070*/  @P0 EXIT ;  /* 0x000000000000094d */ /* 0x000fea0003800000 */
[----:B------:R-:W0:Y:S01]  /*0080*/  LDC.64 R6, c[0x0][0x388] ;  /* 0x0000e200ff067b82 */ /* 0x000e220000000a00 */
[----:B------:R-:W1:Y:S07]  /*0090*/  LDCU.64 UR4, c[0x0][0x358] ;  /* 0x00006b00ff0477ac */ /* 0x000e6e0008000a00 */
[----:B------:R-:W2:Y:S01]  /*00a0*/  LDC.64 R4, c[0x0][0x380] ;  /* 0x0000e000ff047b82 */ /* 0x000ea20000000a00 */
[----:B0-----:R-:W-:-:S06]  /*00b0*/  IMAD.WIDE R6, R2, 0x2, R6 ;  /* 0x0000000202067825 */ /* 0x001fcc00078e0206 */
[----:B-1----:R-:W3:Y:S01]  /*00c0*/  LDG.E.U16 R6, desc[UR4][R6.64] ;  /* 0x0000000406067981 */ /* 0x002ee2000c1e1500 */
[----:B--2---:R-:W-:-:S05]  /*00d0*/  IMAD.WIDE R4, R2, 0x2, R4 ;  /* 0x0000000202047825 */ /* 0x004fca00078e0204 */
[----:B------:R-:W2:Y:S01]  /*00e0*/  LDG.E.U16 R0, desc[UR4][R4.64] ;  /* 0x0000000404007981 */ /* 0x000ea2000c1e1500 */
[----:B------:R-:W-:Y:S01]  /*00f0*/  BSSY.RECONVERGENT B0, `(.L_x_0) ;  /* 0x000000e000007945 */ /* 0x000fe20003800200 */
[----:B---3--:R-:W-:-:S04]  /*0100*/  HADD2.F32 R3, -RZ, R6.H0_H0 ;  /* 0x20000006ff037230 */ /* 0x008fc80000004100 */
[----:B------:R-:W0:Y:S01]  /*0110*/  MUFU.RCP R8, R3 ;  /* 0x0000000300087308 */ /* 0x000e220000001000 */
[----:B--2---:R-:W-:-:S07]  /*0120*/  HADD2.F32 R0, -RZ, R0.H0_H0 ;  /* 0x20000000ff007230 */ /* 0x004fce0000004100 */
[----:B------:R-:W1:Y:S01]  /*0130*/  FCHK P0, R0, R3 ;  /* 0x0000000300007302 */ /* 0x000e620000000000 */
[----:B0-----:R-:W-:-:S04]  /*0140*/  FFMA R9, -R3, R8, 1 ;  /* 0x3f80000003097423 */ /* 0x001fc80000000108 */
[----:B------:R-:W-:-:S04]  /*0150*/  FFMA R9, R8, R9, R8 ;  /* 0x0000000908097223 */ /* 0x000fc80000000008 */
[----:B------:R-:W-:-:S04]  /*0160*/  FFMA R8, R0, R9, RZ ;  /* 0x0000000900087223 */ /* 0x000fc800000000ff */
[----:B------:R-:W-:-:S04]  /*0170*/  FFMA R10, -R3, R8, R0 ;  /* 0x00000008030a7223 */ /* 0x000fc80000000100 */
[----:B------:R-:W-:Y:S01]  /*0180*/  FFMA R8, R9, R10, R8 ;  /* 0x0000000a09087223 */ /* 0x000fe20000000008 */
[----:B-1----:R-:W-:Y:S06]  /*0190*/  @!P0 BRA `(.L_x_1) ;  /* 0x00000000000c8947 */ /* 0x002fec0003800000 */
[----:B------:R-:W-:-:S07]  /*01a0*/  MOV R4, 0x1c0 ;  /* 0x000001c000047802 */ /* 0x000fce0000000f00 */
[----:B------:R-:W-:Y:S05]  /*01b0*/  CALL.REL.NOINC `($__internal_0_$__cuda_sm3x_div_rn_noftz_f32_slowpath) ;  /* 0x00000000001c7944 */ /* 0x000fea0003c00000 */
[----:B------:R-:W-:-:S07]  /*01c0*/  IMAD.MOV.U32 R8, RZ, RZ, R0 ;  /* 0x000000ffff087224 */ /* 0x000fce00078e0000 */
.L_x_1:
[----:B------:R-:W-:Y:S05]  /*01d0*/  BSYNC.RECONVERGENT B0 ;  /* 0x0000000000007941 */ /* 0x000fea0003800200 */
.L_x_0:
[----:B------:R-:W0:Y:S01]  /*01e0*/  LDC.64 R4, c[0x0][0x390] ;  /* 0x0000e400ff047b82 */ /* 0x000e220000000a00 */
[----:B------:R-:W-:Y:S01]  /*01f0*/  F2FP.F16.F32.PACK_AB R8, RZ, R8 ;  /* 0x00000008ff08723e */ /* 0x000fe200000000ff */
[----:B0-----:R-:W-:-:S05]  /*0200*/  IMAD.WIDE R2, R2, 0x2, R4 ;  /* 0x0000000202027825 */ /* 0x001fca00078e0204 */
[----:B------:R-:W-:Y:S01]  /*0210*/  STG.E.U16 desc[UR4][R2.64], R8 ;  /* 0x0000000802007986 */ /* 0x000fe2000c101504 */
[----:B------:R-:W-:Y:S05]  /*0220*/  EXIT ;  /* 0x000000000000794d */ /* 0x000fea0003800000 */
        .weak           $__internal_0_$__cuda_sm3x_div_rn_noftz_f32_slowpath
        .type           $__internal_0_$__cuda_sm3x_div_rn_noftz_f32_slowpath,@function
        .size           $__internal_0_$__cuda_sm3x_div_rn_noftz_f32_slowpath,(.L_x_34 - $__internal_0_$__cuda_sm3x_div_rn_noftz_f32_slowpath)
$__internal_0_$__cuda_sm3x_div_rn_noftz_f32_slowpath:
[--C-:B------:R-:W-:Y:S01]  /*0230*/  SHF.R.U32.HI R6, RZ, 0x17, R3.reuse ;  /* 0x00000017ff067819 */ /* 0x100fe20000011603 */
[----:B------:R-:W-:Y:S01]  /*0240*/  BSSY.RECONVERGENT B1, `(.L_x_2) ;  /* 0x0000064000017945 */ /* 0x000fe20003800200 */
[--C-:B------:R-:W-:Y:S01]  /*0250*/  SHF.R.U32.HI R5, RZ, 0x17, R0.reuse ;  /* 0x00000017ff057819 */ /* 0x100fe20000011600 */
[----:B------:R-:W-:Y:S01]  /*0260*/  IMAD.MOV.U32 R7, RZ, RZ, R0 ;  /* 0x000000ffff077224 */ /* 0x000fe200078e0000 */
[----:B------:R-:W-:Y:S01]  /*0270*/  LOP3.LUT R6, R6, 0xff, RZ, 0xc0, !PT ;  /* 0x000000ff06067812 */ /* 0x000fe200078ec0ff */
[----:B------:R-:W-:Y:S01]  /*0280*/  IMAD.MOV.U32 R8, RZ, RZ, R3 ;  /* 0x000000ffff087224 */ /* 0x000fe200078e0003 */
[----:B------:R-:W-:-:S03]  /*0290*/  LOP3.LUT R5, R5, 0xff, RZ, 0xc0, !PT ;  /* 0x000000ff05057812 */ /* 0x000fc600078ec0ff */
[----:B------:R-:W-:Y:S02]  /*02a0*/  VIADD R11, R6, 0xffffffff ;  /* 0xffffffff060b7836 */ /* 0x000fe40000000000 */
[----:B------:R-:W-:-:S03]  /*02b0*/  VIADD R10, R5, 0xffffffff ;  /* 0xffffffff050a7836 */ /* 0x000fc60000000000 */
[----:B------:R-:W-:-:S04]  /*02c0*/  ISETP.GT.U32.AND P0, PT, R11, 0xfd, PT ;  /* 0x000000fd0b00780c */ /* 0x000fc80003f04070 */
[----:B------:R-:W-:-:S13]  /*02d0*/  ISETP.GT.U32.OR P0, PT, R10, 0xfd, P0 ;  /* 0x000000fd0a00780c */ /* 0x000fda0000704470 */
[----:B------:R-:W-:Y:S01]  /*02e0*/  @!P0 IMAD.MOV.U32 R9, RZ, RZ, RZ ;  /* 0x000000ffff098224 */ /* 0x000fe200078e00ff */
[----:B------:R-:W-:Y:S06]  /*02f0*/  @!P0 BRA `(.L_x_3) ;  /* 0x00000000005c8947 */ /* 0x000fec0003800000 */
[----:B------:R-:W-:Y:S02]  /*0300*/  FSETP.GTU.FTZ.AND P0, PT, |R0|, +INF , PT ;  /* 0x7f8000000000780b */ /* 0x000fe40003f1c200 */
[----:B------:R-:W-:-:S04]  /*0310*/  FSETP.GTU.FTZ.AND P1, PT, |R3|, +INF , PT ;  /* 0x7f8000000300780b */ /* 0x000fc80003f3c200 */
[----:B------:R-:W-:-:S13]  /*0320*/  PLOP3.LUT P0, PT, P0, P1, PT, 0xf8, 0x8f ;  /* 0x00000000008f781c */ /* 0x000fda0000703f70 */
[----:B------:R-:W-:Y:S05]  /*0330*/  @P0 BRA `(.L_x_4) ;  /* 0x00000004004c0947 */ /* 0x000fea0003800000 */
[----:B------:R-:W-:-:S13]  /*0340*/  LOP3.LUT P0, RZ, R8, 0x7fffffff, R7, 0xc8, !PT ;  /* 0x7fffffff08ff7812 */ /* 0x000fda000780c807 */
[----:B------:R-:W-:Y:S05]  /*0350*/  @!P0 BRA `(.L_x_5) ;  /* 0x00000004003c8947 */ /* 0x000fea0003800000 */
[C---:B------:R-:W-:Y:S02]  /*0360*/  FSETP.NEU.FTZ.AND P2, PT, |R0|.reuse, +INF , PT ;  /* 0x7f8000000000780b */ /* 0x040fe40003f5d200 */
[----:B------:R-:W-:Y:S02]  /*0370*/  FSETP.NEU.FTZ.AND P1, PT, |R3|, +INF , PT ;  /* 0x7f8000000300780b */ /* 0x000fe40003f3d200 */
[----:B------:R-:W-:-:S11]  /*0380*/  FSETP.NEU.FTZ.AND P0, PT, |R0|, +INF , PT ;  /* 0x7f8000000000780b */ /* 0x000fd60003f1d200 */
[----:B------:R-:W-:Y:S05]  /*0390*/  @!P1 BRA !P2, `(.L_x_5) ;  /* 0x00000004002c9947 */ /* 0x000fea0005000000 */
[----:B------:R-:W-:-:S04]  /*03a0*/  LOP3.LUT P2, RZ, R7, 0x7fffffff, RZ, 0xc0, !PT ;  /* 0x7fffffff07ff7812 */ /* 0x000fc8000784c0ff */
[----:B------:R-:W-:-:S13]  /*03b0*/  PLOP3.LUT P1, PT, P1, P2, PT, 0x2f, 0xf2 ;  /* 0x0000000000f2781c */ /* 0x000fda0000f24577 */
[----:B------:R-:W-:Y:S05]  /*03c0*/  @P1 BRA `(.L_x_6) ;  /* 0x0000000400181947 */ /* 0x000fea0003800000 */
[----:B------:R-:W-:-:S04]  /*03d0*/  LOP3.LUT P1, RZ, R8, 0x7fffffff, RZ, 0xc0, !PT ;  /* 0x7fffffff08ff7812 */ /* 0x000fc8000782c0ff */
[----:B------:R-:W-:-:S13]  /*03e0*/  PLOP3.LUT P0, PT, P0, P1, PT, 0x2f, 0xf2 ;  /* 0x0000000000f2781c */ /* 0x000fda0000702577 */
[----:B------:R-:W-:Y:S05]  /*03f0*/  @P0 BRA `(.L_x_7) ;  /* 0x0000000400000947 */ /* 0x000fea0003800000 */
[----:B------:R-:W-:Y:S02]  /*0400*/  ISETP.GE.AND P0, PT, R10, RZ, PT ;  /* 0x000000ff0a00720c */ /* 0x000fe40003f06270 */
[----:B------:R-:W-:-:S11]  /*0410*/  ISETP.GE.AND P1, PT, R11, RZ, PT ;  /* 0x000000ff0b00720c */ /* 0x000fd60003f26270 */
[----:B------:R-:W-:Y:S02]  /*0420*/  @P0 IMAD.MOV.U32 R9, RZ, RZ, RZ ;  /* 0x000000ffff090224 */ /* 0x000fe400078e00ff */
[----:B------:R-:W-:Y:S01]  /*0430*/  @!P0 FFMA R7, R0, 1.84467440737095516160e+19, RZ ;  /* 0x5f80000000078823 */ /* 0x000fe200000000ff */
[----:B------:R-:W-:Y:S02]  /*0440*/  @!P0 IMAD.MOV.U32 R9, RZ, RZ, -0x40 ;  /* 0xffffffc0ff098424 */ /* 0x000fe400078e00ff */
[----:B------:R-:W-:Y:S02]  /*0450*/  @!P1 FFMA R8, R3, 1.84467440737095516160e+19, RZ ;  /* 0x5f80000003089823 */ /* 0x000fe400000000ff */
[----:B------:R-:W-:-:S07]  /*0460*/  @!P1 VIADD R9, R9, 0x40 ;  /* 0x0000004009099836 */ /* 0x000fce0000000000 */
.L_x_3:
[----:B------:R-:W-:Y:S01]  /*0470*/  LEA R3, R6, 0xc0800000, 0x17 ;  /* 0xc080000006037811 */ /* 0x000fe200078eb8ff */
[----:B------:R-:W-:Y:S01]  /*0480*/  VIADD R5, R5, 0xffffff81 ;  /* 0xffffff8105057836 */ /* 0x000fe20000000000 */
[----:B------:R-:W-:Y:S03]  /*0490*/  BSSY.RECONVERGENT B2, `(.L_x_8) ;  /* 0x0000035000027945 */ /* 0x000fe60003800200 */
[----:B------:R-:W-:Y:S01]  /*04a0*/  IMAD.IADD R3, R8, 0x1, -R3 ;  /* 0x0000000108037824 */ /* 0x000fe200078e0a03 */
[C---:B------:R-:W-:Y:S01]  /*04b0*/  IADD3 R6, PT, PT, R5.reuse, 0x7f, -R6 ;  /* 0x0000007f05067810 */ /* 0x040fe20007ffe806 */
[----:B------:R-:W-:Y:S02]  /*04c0*/  IMAD R0, R5, -0x800000, R7 ;  /* 0xff80000005007824 */ /* 0x000fe400078e0207 */
[----:B------:R-:W0:Y:S01]  /*04d0*/  MUFU.RCP R8, R3 ;  /* 0x0000000300087308 */ /* 0x000e220000001000 */
[----:B------:R-:W-:Y:S01]  /*04e0*/  FADD.FTZ R11, -R3, -RZ ;  /* 0x800000ff030b7221 */ /* 0x000fe20000010100 */
[----:B------:R-:W-:-:S03]  /*04f0*/  IMAD.IADD R6, R6, 0x1, R9 ;  /* 0x0000000106067824 */ /* 0x000fc600078e0209 */
[----:B0-----:R-:W-:-:S04]  /*0500*/  FFMA R13, R8, R11, 1 ;  /* 0x3f800000080d7423 */ /* 0x001fc8000000000b */
[----:B------:R-:W-:-:S04]  /*0510*/  FFMA R10, R8, R13, R8 ;  /* 0x0000000d080a7223 */ /* 0x000fc80000000008 */
[----:B------:R-:W-:-:S04]  /*0520*/  FFMA R7, R0, R10, RZ ;  /* 0x0000000a00077223 */ /* 0x000fc800000000ff */
[----:B------:R-:W-:-:S04]  /*0530*/  FFMA R8, R11, R7, R0 ;  /* 0x000000070b087223 */ /* 0x000fc80000000000 */
[----:B------:R-:W-:-:S04]  /*0540*/  FFMA R7, R10, R8, R7 ;  /* 0x000000080a077223 */ /* 0x000fc80000000007 */
[----:B------:R-:W-:-:S04]  /*0550*/  FFMA R8, R11, R7, R0 ;  /* 0x000000070b087223 */ /* 0x000fc80000000000 */
[----:B------:R-:W-:-:S05]  /*0560*/  FFMA R0, R10, R8, R7 ;  /* 0x000000080a007223 */ /* 0x000fca0000000007 */
[----:B------:R-:W-:-:S04]  /*0570*/  SHF.R.U32.HI R3, RZ, 0x17, R0 ;  /* 0x00000017ff037819 */ /* 0x000fc80000011600 */
[----:B------:R-:W-:-:S05]  /*0580*/  LOP3.LUT R3, R3, 0xff, RZ, 0xc0, !PT ;  /* 0x000000ff03037812 */ /* 0x000fca00078ec0ff */
[----:B------:R-:W-:-:S04]  /*0590*/  IMAD.IADD R9, R3, 0x1, R6 ;  /* 0x0000000103097824 */ /* 0x000fc800078e0206 */
[----:B------:R-:W-:-:S05]  /*05a0*/  VIADD R3, R9, 0xffffffff ;  /* 0xffffffff09037836 */ /* 0x000fca0000000000 */
[----:B------:R-:W-:-:S13]  /*05b0*/  ISETP.GE.U32.AND P0, PT, R3, 0xfe, PT ;  /* 0x000000fe0300780c */ /* 0x000fda0003f06070 */
[----:B------:R-:W-:Y:S05]  /*05c0*/  @!P0 BRA `(.L_x_9) ;  /* 0x0000000000808947 */ /* 0x000fea0003800000 */
[----:B------:R-:W-:-:S13]  /*05d0*/  ISETP.GT.AND P0, PT, R9, 0xfe, PT ;  /* 0x000000fe0900780c */ /* 0x000fda0003f04270 */
[----:B------:R-:W-:Y:S05]  /*05e0*/  @P0 BRA `(.L_x_10) ;  /* 0x00000000006c0947 */ /* 0x000fea0003800000 */
[----:B------:R-:W-:-:S13]  /*05f0*/  ISETP.GE.AND P0, PT, R9, 0x1, PT ;  /* 0x000000010900780c */ /* 0x000fda0003f06270 */
[----:B------:R-:W-:Y:S05]  /*0600*/  @P0 BRA `(.L_x_11) ;  /* 0x0000000000740947 */ /* 0x000fea0003800000 */
[----:B------:R-:W-:Y:S02]  /*0610*/  ISETP.GE.AND P0, PT, R9, -0x18, PT ;  /* 0xffffffe80900780c */ /* 0x000fe40003f06270 */
[----:B------:R-:W-:-:S11]  /*0620*/  LOP3.LUT R0, R0, 0x80000000, RZ, 0xc0, !PT ;  /* 0x8000000000007812 */ /* 0x000fd600078ec0ff */
[----:B------:R-:W-:Y:S05]  /*0630*/  @!P0 BRA `(.L_x_11) ;  /* 0x0000000000688947 */ /* 0x000fea0003800000 */
[CCC-:B------:R-:W-:Y:S01]  /*0640*/  FFMA.RZ R3, R10.reuse, R8.reuse, R7.reuse ;  /* 0x000000080a037223 */ /* 0x1c0fe2000000c007 */
[CCC-:B------:R-:W-:Y:S01]  /*0650*/  FFMA.RM R6, R10.reuse, R8.reuse, R7.reuse ;  /* 0x000000080a067223 */ /* 0x1c0fe20000004007 */
[C---:B------:R-:W-:Y:S02]  /*0660*/  ISETP.NE.AND P2, PT, R9.reuse, RZ, PT ;  /* 0x000000ff0900720c */ /* 0x040fe40003f45270 */
[----:B------:R-:W-:Y:S02]  /*0670*/  ISETP.NE.AND P1, PT, R9, RZ, PT ;  /* 0x000000ff0900720c */ /* 0x000fe40003f25270 */
[----:B------:R-:W-:Y:S01]  /*0680*/  LOP3.LUT R5, R3, 0x7fffff, RZ, 0xc0, !PT ;  /* 0x007fffff03057812 */ /* 0x000fe200078ec0ff */
[----:B------:R-:W-:Y:S01]  /*0690*/  FFMA.RP R3, R10, R8, R7 ;  /* 0x000000080a037223 */ /* 0x000fe20000008007 */
[----:B------:R-:W-:Y:S02]  /*06a0*/  VIADD R8, R9, 0x20 ;  /* 0x0000002009087836 */ /* 0x000fe40000000000 */
[----:B------:R-:W-:Y:S01]  /*06b0*/  LOP3.LUT R5, R5, 0x800000, RZ, 0xfc, !PT ;  /* 0x0080000005057812 */ /* 0x000fe200078efcff */
[----:B------:R-:W-:Y:S01]  /*06c0*/  IMAD.MOV R7, RZ, RZ, -R9 ;  /* 0x000000ffff077224 */ /* 0x000fe200078e0a09 */
[----:B------:R-:W-:-:S02]  /*06d0*/  FSETP.NEU.FTZ.AND P0, PT, R3, R6, PT ;  /* 0x000000060300720b */ /* 0x000fc40003f1d000 */
[----:B------:R-:W-:Y:S02]  /*06e0*/  SHF.L.U32 R8, R5, R8, RZ ;  /* 0x0000000805087219 */ /* 0x000fe400000006ff */
[----:B------:R-:W-:Y:S02]  /*06f0*/  SEL R6, R7, RZ, P2 ;  /* 0x000000ff07067207 */ /* 0x000fe40001000000 */
[----:B------:R-:W-:Y:S02]  /*0700*/  ISETP.NE.AND P1, PT, R8, RZ, P1 ;  /* 0x000000ff0800720c */ /* 0x000fe40000f25270 */
[----:B------:R-:W-:Y:S02]  /*0710*/  SHF.R.U32.HI R6, RZ, R6, R5 ;  /* 0x00000006ff067219 */ /* 0x000fe40000011605 */
[----:B------:R-:W-:Y:S02]  /*0720*/  PLOP3.LUT P0, PT, P0, P1, PT, 0xf8, 0x8f ;  /* 0x00000000008f781c */ /* 0x000fe40000703f70 */
[----:B------:R-:W-:-:S02]  /*0730*/  SHF.R.U32.HI R8, RZ, 0x1, R6 ;  /* 0x00000001ff087819 */ /* 0x000fc40000011606 */
[----:B------:R-:W-:-:S04]  /*0740*/  SEL R3, RZ, 0x1, !P0 ;  /* 0x00000001ff037807 */ /* 0x000fc80004000000 */
[----:B------:R-:W-:-:S04]  /*0750*/  LOP3.LUT R3, R3, 0x1, R8, 0xf8, !PT ;  /* 0x0000000103037812 */ /* 0x000fc800078ef808 */
[----:B------:R-:W-:-:S05]  /*0760*/  LOP3.LUT R3, R3, R6, RZ, 0xc0, !PT ;  /* 0x0000000603037212 */ /* 0x000fca00078ec0ff */
[----:B------:R-:W-:-:S05]  /*0770*/  IMAD.IADD R3, R8, 0x1, R3 ;  /* 0x0000000108037824 */ /* 0x000fca00078e0203 */
[----:B------:R-:W-:Y:S01]  /*0780*/  LOP3.LUT R0, R3, R0, RZ, 0xfc, !PT ;  /* 0x0000000003007212 */ /* 0x000fe200078efcff */
[----:B------:R-:W-:Y:S06]  /*0790*/  BRA `(.L_x_11) ;  /* 0x0000000000107947 */ /* 0x000fec0003800000 */
.L_x_10:
[----:B------:R-:W-:-:S04]  /*07a0*/  LOP3.LUT R0, R0, 0x80000000, RZ, 0xc0, !PT ;  /* 0x8000000000007812 */ /* 0x000fc800078ec0ff */
[----:B------:R-:W-:Y:S01]  /*07b0*/  LOP3.LUT R0, R0, 0x7f800000, RZ, 0xfc, !PT ;  /* 0x7f80000000007812 */ /* 0x000fe200078efcff */
[----:B------:R-:W-:Y:S06]  /*07c0*/  BRA `(.L_x_11) ;  /* 0x0000000000047947 */ /* 0x000fec0003800000 */
.L_x_9:
[----:B------:R-:W-:-:S07]  /*07d0*/  IMAD R0, R6, 0x800000, R0 ;  /* 0x0080000006007824 */ /* 0x000fce00078e0200 */
.L_x_11:
[----:B------:R-:W-:Y:S05]  /*07e0*/  BSYNC.RECONVERGENT B2 ;  /* 0x0000000000027941 */ /* 0x000fea0003800200 */
.L_x_8:
[----:B------:R-:W-:Y:S05]  /*07f0*/  BRA `(.L_x_12) ;  /* 0x0000000000207947 */ /* 0x000fea0003800000 */
.L_x_7:
[----:B------:R-:W-:-:S04]  /*0800*/  LOP3.LUT R0, R8, 0x80000000, R7, 0x48, !PT ;  /* 0x8000000008007812 */ /* 0x000fc800078e4807 */
[----:B------:R-:W-:Y:S01]  /*0810*/  LOP3.LUT R0, R0, 0x7f800000, RZ, 0xfc, !PT ;  /* 0x7f80000000007812 */ /* 0x000fe200078efcff */
[----:B------:R-:W-:Y:S06]  /*0820*/  BRA `(.L_x_12) ;  /* 0x0000000000147947 */ /* 0x000fec0003800000 */
.L_x_6:
[----:B------:R-:W-:Y:S01]  /*0830*/  LOP3.LUT R0, R8, 0x80000000, R7, 0x48, !PT ;  /* 0x8000000008007812 */ /* 0x000fe200078e4807 */
[----:B------:R-:W-:Y:S06]  /*0840*/  BRA `(.L_x_12) ;  /* 0x00000000000c7947 */ /* 0x000fec0003800000 */
.L_x_5:
[----:B------:R-:W0:Y:S01]  /*0850*/  MUFU.RSQ R0, -QNAN ;  /* 0xffc0000000007908 */ /* 0x000e220000001400 */
[----:B------:R-:W-:Y:S05]  /*0860*/  BRA `(.L_x_12) ;  /* 0x0000000000047947 */ /* 0x000fea0003800000 */
.L_x_4:
[----:B------:R-:W-:-:S07]  /*0870*/  FADD.FTZ R0, R0, R3 ;  /* 0x0000000300007221 */ /* 0x000fce0000010000 */
.L_x_12:
[----:B------:R-:W-:Y:S05]  /*0880*/  BSYNC.RECONVERGENT B1 ;  /* 0x0000000000017941 */ /* 0x000fea0003800200 */
.L_x_2:
[----:B------:R-:W-:-:S04]  /*0890*/  IMAD.MOV.U32 R5, RZ, RZ, 0x0 ;  /* 0x00000000ff057424 */ /* 0x000fc800078e00ff */
[----:B0-----:R-:W-:Y:S05]  /*08a0*/  RET.REL.NODEC R4 `(binary_op_div_f16) ;  /* 0xfffffff404d47950 */ /* 0x001fea0003c3ffff */
.L_x_13:
[----:B------:R-:W-:-:S00]  /*08b0*/  BRA `(.L_x_13) ;  /* 0xfffffffc00fc7947 */ /* 0x000fc0000383ffff */
[----:B------:R-:W-:-:S00]  /*08c0*/  NOP ;  /* 0x0000000000007918 */ /* 0x000fc00000000000 */
        /* <DEDUP_REMOVED lines=11> */
.L_x_34:


//--------------------- .text.binary_op_div_f32   --------------------------
	.section	.text.binary_op_div_f32,"ax",@progbits
	.align	128
        .global         binary_op_div_f32
        .type           binary_op_div_f32,@function
        .size           binary_op_div_f32,(.L_x_35 - binary_op_div_f32)
        .other          binary_op_div_f32,@"STO_CUDA_ENTRY STV_DEFAULT"
binary_op_div_f32:
.text.binary_op_div_f32:
        /* <DEDUP_REMOVED lines=11> */
[----:B0-----:R-:W-:-:S05]  /*00b0*/  IMAD.WIDE R6, R2, 0x4, R6 ;  /* 0x0000000402067825 */ /* 0x001fca00078e0206 */
[----:B-1----:R-:W3:Y:S01]  /*00c0*/  LDG.E R3, desc[UR4][R6.64] ;  /* 0x0000000406037981 */ /* 0x002ee2000c1e1900 */
[----:B--2---:R-:W-:-:S05]  /*00d0*/  IMAD.WIDE R4, R2, 0x4, R4 ;  /* 0x0000000402047825 */ /* 0x004fca00078e0204 */
[----:B------:R-:W2:Y:S01]  /*00e0*/  LDG.E R0, desc[UR4][R4.64] ;  /* 0x0000000404007981 */ /* 0x000ea2000c1e1900 */
[----:B------:R-:W-:Y:S01]  /*00f0*/  BSSY.RECONVERGENT B0, `(.L_x_14) ;  /* 0x000000c000007945 */ /* 0x000fe20003800200 */
[----:B---3--:R-:W0:Y:S08]  /*0100*/  MUFU.RCP R8, R3 ;  /* 0x0000000300087308 */ /* 0x008e300000001000 */
[----:B--2---:R-:W1:Y:S01]  /*0110*/  FCHK P0, R0, R3 ;  /* 0x0000000300007302 */ /* 0x004e620000000000 */
[----:B0-----:R-:W-:-:S04]  /*0120*/  FFMA R9, -R3, R8, 1 ;  /* 0x3f80000003097423 */ /* 0x001fc80000000108 */
[----:B------:R-:W-:-:S04]  /*0130*/  FFMA R9, R8, R9, R8 ;  /* 0x0000000908097223 */ /* 0x000fc80000000008 */
[----:B------:R-:W-:-:S04]  /*0140*/  FFMA R8, R0, R9, RZ ;  /* 0x0000000900087223 */ /* 0x000fc800000000ff */
[----:B------:R-:W-:-:S04]  /*0150*/  FFMA R10, -R3, R8, R0 ;  /* 0x00000008030a7223 */ /* 0x000fc80000000100 */
[----:B------:R-:W-:Y:S01]  /*0160*/  FFMA R9, R9, R10, R8 ;  /* 0x0000000a09097223 */ /* 0x000fe20000000008 */
[----:B-1----:R-:W-:Y:S06]  /*0170*/  @!P0 BRA `(.L_x_15) ;  /* 0x00000000000c8947 */ /* 0x002fec0003800000 */
[----:B------:R-:W-:-:S07]  /*0180*/  MOV R4, 0x1a0 ;  /* 0x000001a000047802 */ /* 0x000fce0000000f00 */
[----:B------:R-:W-:Y:S05]  /*0190*/  CALL.REL.NOINC `($__internal_1_$__cuda_sm3x_div_rn_noftz_f32_slowpath) ;  /* 0x0000000000187944 */ /* 0x000fea0003c00000 */
[----:B------:R-:W-:-:S07]  /*01a0*/  IMAD.MOV.U32 R9, RZ, RZ, R0 ;  /* 0x000000ffff097224 */ /* 0x000fce00078e0000 */
.L_x_15:
[----:B------:R-:W-:Y:S05]  /*01b0*/  BSYNC.RECONVERGENT B0 ;  /* 0x0000000000007941 */ /* 0x000fea0003800200 */
.L_x_14:
[----:B------:R-:W0:Y:S02]  /*01c0*/  LDC.64 R4, c[0x0][0x390] ;  /* 0x0000e400ff047b82 */ /* 0x000e240000000a00 */
[----:B0-----:R-:W-:-:S05]  /*01d0*/  IMAD.WIDE R2, R2, 0x4, R4 ;  /* 0x0000000402027825 */ /* 0x001fca00078e0204 */
[----:B------:R-:W-:Y:S01]  /*01e0*/  STG.E desc[UR4][R2.64], R9 ;  /* 0x0000000902007986 */ /* 0x000fe2000c101904 */
[----:B------:R-:W-:Y:S05]  /*01f0*/  EXIT ;  /* 0x000000000000794d */ /* 0x000fea0003800000 */
        .weak           $__internal_1_$__cuda_sm3x_div_rn_noftz_f32_slowpath
        .type           $__internal_1_$__cuda_sm3x_div_rn_noftz_f32_slowpath,@function
        .size           $__internal_1_$__cuda_sm3x_div_rn_noftz_f32_slowpath,(.L_x_35 - $__internal_1_$__cuda_sm3x_div_rn_noftz_f32_slowpath)
$__internal_1_$__cuda_sm3x_div_rn_noftz_f32_slowpath:
        /* <DEDUP_REMOVED lines=36> */
.L_x_17:
        /* <DEDUP_REMOVED lines=51> */
.L_x_24:
[----:B------:R-:W-:-:S04]  /*0770*/  LOP3.LUT R0, R0, 0x80000000, RZ, 0xc0, !PT ;  /* 0x8000000000007812 */ /* 0x000fc800078ec0ff */
[----:B------:R-:W-:Y:S01]  /*0780*/  LOP3.LUT R0, R0, 0x7f800000, RZ, 0xfc, !PT ;  /* 0x7f80000000007812 */ /* 0x000fe200078efcff */
[----:B------:R-:W-:Y:S06]  /*0790*/  BRA `(.L_x_25) ;  /* 0x0000000000047947 */ /* 0x000fec0003800000 */
.L_x_23:
[----:B------:R-:W-:-:S07]  /*07a0*/  IMAD R0, R6, 0x800000, R0 ;  /* 0x0080000006007824 */ /* 0x000fce00078e0200 */
.L_x_25:
[----:B------:R-:W-:Y:S05]  /*07b0*/  BSYNC.RECONVERGENT B2 ;  /* 0x0000000000027941 */ /* 0x000fea0003800200 */
.L_x_22:
[----:B------:R-:W-:Y:S05]  /*07c0*/  BRA `(.L_x_26) ;  /* 0x0000000000207947 */ /* 0x000fea0003800000 */
.L_x_21:
[----:B------:R-:W-:-:S04]  /*07d0*/  LOP3.LUT R0, R8, 0x80000000, R7, 0x48, !PT ;  /* 0x8000000008007812 */ /* 0x000fc800078e4807 */
[----:B------:R-:W-:Y:S01]  /*07e0*/  LOP3.LUT R0, R0, 0x7f800000, RZ, 0xfc, !PT ;  /* 0x7f80000000007812 */ /* 0x000fe200078efcff */
[----:B------:R-:W-:Y:S06]  /*07f0*/  BRA `(.L_x_26) ;  /* 0x0000000000147947 */ /* 0x000fec0003800000 */
.L_x_20:
[----:B------:R-:W-:Y:S01]  /*0800*/  LOP3.LUT R0, R8, 0x80000000, R7, 0x48, !PT ;  /* 0x8000000008007812 */ /* 0x000fe200078e4807 */
[----:B------:R-:W-:Y:S06]  /*0810*/  BRA `(.L_x_26) ;  /* 0x00000000000c7947 */ /* 0x000fec0003800000 */
.L_x_19:
[----:B------:R-:W0:Y:S01]  /*0820*/  MUFU.RSQ R0, -QNAN ;  /* 0xffc0000000007908 */ /* 0x000e220000001400 */
[----:B------:R-:W-:Y:S05]  /*0830*/  BRA `(.L_x_26) ;  /* 0x0000000000047947 */ /* 0x000fea0003800000 */
.L_x_18:
[----:B------:R-:W-:-:S07]  /*0840*/  FADD.FTZ R0, R0, R3 ;  /* 0x0000000300007221 */ /* 0x000fce0000010000 */
.L_x_26:
[----:B------:R-:W-:Y:S05]  /*0850*/  BSYNC.RECONVERGENT B1 ;  /* 0x0000000000017941 */ /* 0x000fea0003800200 */
.L_x_16:
[----:B------:R-:W-:-:S04]  /*0860*/  IMAD.MOV.U32 R5, RZ, RZ, 0x0 ;  /* 0x00000000ff057424 */ /* 0x000fc800078e00ff */
[----:B0-----:R-:W-:Y:S05]  /*0870*/  RET.REL.NODEC R4 `(binary_op_div_f32) ;  /* 0xfffffff404e07950 */ /* 0x001fea0003c3ffff */
.L_x_27:
        /* <DEDUP_REMOVED lines=16> */
.L_x_35:


//--------------------- .text.binary_op_mul_f16   --------------------------
	.section	.text.binary_op_mul_f16,"ax",@progbits
	.align	128
        .global         binary_op_mul_f16
        .type           binary_op_mul_f16,@function
        .size           binary_op_mul_f16,(.L_x_38 - binary_op_mul_f16)
        .other          binary_op_mul_f16,@"STO_CUDA_ENTRY STV_DEFAULT"
binary_op_mul_f16:
.text.binary_op_mul_f16:
        /* <DEDUP_REMOVED lines=10> */
[----:B------:R-:W2:Y:S08]  /*00a0*/  LDC.64 R4, c[0x0][0x388] ;  /* 0x0000e200ff047b82 */ /* 0x000eb00000000a00 */
[----:B------:R-:W3:Y:S01]  /*00b0*/  LDC.64 R6, c[0x0][0x390] ;  /* 0x0000e400ff067b82 */ /* 0x000ee20000000a00 */
[----:B0-----:R-:W-:-:S06]  /*00c0*/  IMAD.WIDE R2, R9, 0x2, R2 ;  /* 0x0000000209027825 */ /* 0x001fcc00078e0202 */
[----:B-1----:R-:W4:Y:S01]  /*00d0*/  LDG.E.U16 R2, desc[UR4][R2.64] ;  /* 0x0000000402027981 */ /* 0x002f22000c1e1500 */
[----:B--2---:R-:W-:-:S06]  /*00e0*/  IMAD.WIDE R4, R9, 0x2, R4 ;  /* 0x0000000209047825 */ /* 0x004fcc00078e0204 */
[----:B------:R-:W2:Y:S01]  /*00f0*/  LDG.E.U16 R4, desc[UR4][R4.64] ;  /* 0x0000000404047981 */ /* 0x000ea2000c1e1500 */
[----:B---3--:R-:W-:-:S04]  /*0100*/  IMAD.WIDE R6, R9, 0x2, R6 ;  /* 0x0000000209067825 */ /* 0x008fc800078e0206 */
[----:B----4-:R-:W-:Y:S02]  /*0110*/  HADD2.F32 R0, -RZ, R2.H0_H0 ;  /* 0x20000002ff007230 */ /* 0x010fe40000004100 */
[----:B--2---:R-:W-:-:S05]  /*0120*/  HADD2.F32 R11, -RZ, R4.H0_H0 ;  /* 0x20000004ff0b7230 */ /* 0x004fca0000004100 */
[----:B------:R-:W-:-:S05]  /*0130*/  FMUL R0, R0, R11 ;  /* 0x0000000b00007220 */ /* 0x000fca0000400000 */
[----:B------:R-:W-:-:S05]  /*0140*/  F2FP.F16.F32.PACK_AB R0, RZ, R0 ;  /* 0x00000000ff00723e */ /* 0x000fca00000000ff */
[----:B------:R-:W-:Y:S01]  /*0150*/  STG.E.U16 desc[UR4][R6.64], R0 ;  /* 0x0000000006007986 */ /* 0x000fe2000c101504 */
[----:B------:R-:W-:Y:S05]  /*0160*/  EXIT ;  /* 0x000000000000794d */ /* 0x000fea0003800000 */
.L_x_28:
        /* <DEDUP_REMOVED lines=9> */
.L_x_38:


//--------------------- .text.binary_op_mul_f32   --------------------------
	.section	.text.binary_op_mul_f32,"ax",@progbits
	.align	128
        .global         binary_op_mul_f32
        .type           binary_op_mul_f32,@function
        .size           binary_op_mul_f32,(.L_x_39 - binary_op_mul_f32)
        .other          binary_op_mul_f32,@"STO_CUDA_ENTRY STV_DEFAULT"
binary_op_mul_f32:
.text.binary_op_mul_f32:
        /* <DEDUP_REMOVED lines=13> */
[----:B-1----:R-:W4:Y:S01]  /*00d0*/  LDG.E R2, desc[UR4][R2.64] ;  /* 0x0000000402027981 */ /* 0x002f22000c1e1900 */
[----:B--2---:R-:W-:-:S06]  /*00e0*/  IMAD.WIDE R4, R9, 0x4, R4 ;  /* 0x0000000409047825 */ /* 0x004fcc00078e0204 */
[----:B------:R-:W4:Y:S01]  /*00f0*/  LDG.E R5, desc[UR4][R4.64] ;  /* 0x0000000404057981 */ /* 0x000f22000c1e1900 */
[----:B---3--:R-:W-:-:S04]  /*0100*/  IMAD.WIDE R6, R9, 0x4, R6 ;  /* 0x0000000409067825 */ /* 0x008fc800078e0206 */
[----:B----4-:R-:W-:-:S05]  /*0110*/  FMUL R9, R2, R5 ;  /* 0x0000000502097220 */ /* 0x010fca0000400000 */
[----:B------:R-:W-:Y:S01]  /*0120*/  STG.E desc[UR4][R6.64], R9 ;  /* 0x0000000906007986 */ /* 0x000fe2000c101904 */
[----:B------:R-:W-:Y:S05]  /*0130*/  EXIT ;  /* 0x000000000000794d */ /* 0x000fea0003800000 */
.L_x_29:
        /* <DEDUP_REMOVED lines=12> */
.L_x_39:


//--------------------- .text.binary_op_sub_f16   --------------------------
	.section	.text.binary_op_sub_f16,"ax",@progbits
	.align	128
        .global         binary_op_sub_f16
        .type           binary_op_sub_f16,@function
        .size           binary_op_sub_f16,(.L_x_40 - binary_op_sub_f16)
        .other          binary_op_sub_f16,@"STO_CUDA_ENTRY STV_DEFAULT"
binary_op_sub_f16:
.text.binary_op_sub_f16:
        /* <DEDUP_REMOVED lines=19> */
[----:B------:R-:W-:-:S05]  /*0130*/  FADD R0, R0, -R11 ;  /* 0x8000000b00007221 */ /* 0x000fca0000000000 */
[----:B------:R-:W-:-:S05]  /*0140*/  F2FP.F16.F32.PACK_AB R0, RZ, R0 ;  /* 0x00000000ff00723e */ /* 0x000fca00000000ff */
[----:B------:R-:W-:Y:S01]  /*0150*/  STG.E.U16 desc[UR4][R6.64], R0 ;  /* 0x0000000006007986 */ /* 0x000fe2000c101504 */
[----:B------:R-:W-:Y:S05]  /*0160*/  EXIT ;  /* 0x000000000000794d */ /* 0x000fea0003800000 */
.L_x_30:
        /* <DEDUP_REMOVED lines=9> */
.L_x_40:


//--------------------- .text.binary_op_sub_f32   --------------------------
	.section	.text.binary_op_sub_f32,"ax",@progbits
	.align	128
        .global         binary_op_sub_f32
        .type           binary_op_sub_f32,@function
        .size           binary_op_sub_f32,(.L_x_41 - binary_op_sub_f32)
        .other          binary_op_sub_f32,@"STO_CUDA_ENTRY STV_DEFAULT"
binary_op_sub_f32:
.text.binary_op_sub_f32:
        /* <DEDUP_REMOVED lines=17> */
[----:B----4-:R-:W-:-:S05]  /*0110*/  FADD R9, R2, -R5 ;  /* 0x8000000502097221 */ /* 0x010fca0000000000 */
[----:B------:R-:W-:Y:S01]  /*0120*/  STG.E desc[UR4][R6.64], R9 ;  /* 0x0000000906007986 */ /* 0x000fe2000c101904 */
[----:B------:R-:W-:Y:S05]  /*0130*/  EXIT ;  /* 0x000000000000794d */ /* 0x000fea0003800000 */
.L_x_31:
        /* <DEDUP_REMOVED lines=12> */
.L_x_41:


//--------------------- .text.binary_op_add_f16   --------------------------
	.section	.text.binary_op_add_f16,"ax",@progbits
	.align	128
        .global         binary_op_add_f16
        .type           binary_op_add_f16,@function
        .size           binary_op_add_f16,(.L_x_42 - binary_op_add_f16)
        .other          binary_op_add_f16,@"STO_CUDA_ENTRY STV_DEFAULT"
binary_op_add_f16:
.text.binary_op_add_f16:
        /* <DEDUP_REMOVED lines=19> */
[----:B------:R-:W-:-:S05]  /*0130*/  FADD R0, R0, R11 ;  /* 0x0000000b00007221 */ /* 0x000fca0000000000 */
[----:B------:R-:W-:-:S05]  /*0140*/  F2FP.F16.F32.PACK_AB R0, RZ, R0 ;  /* 0x00000000ff00723e */ /* 0x000fca00000000ff */
[----:B------:R-:W-:Y:S01]  /*0150*/  STG.E.U16 desc[UR4][R6.64], R0 ;  /* 0x0000000006007986 */ /* 0x000fe2000c101504 */
[----:B------:R-:W-:Y:S05]  /*0160*/  EXIT ;  /* 0x000000000000794d */ /* 0x000fea0003800000 */
.L_x_32:
        /* <DEDUP_REMOVED lines=9> */
.L_x_42:


//--------------------- .text.binary_op_add_f32   --------------------------
	.section	.text.binary_op_add_f32,"ax",@progbits
	.align	128
        .global         binary_op_add_f32
        .type           binary_op_add_f32,@function
        .size           binary_op_add_f32,(.L_x_43 - binary_op_add_f32)
        .other          binary_op_add_f32,@"STO_CUDA_ENTRY STV_DEFAULT"
binary_op_add_f32:
.text.binary_op_add_f32:
        /* <DEDUP_REMOVED lines=17> */
[----:B----4-:R-:W-:-:S05]  /*0110*/  FADD R9, R2, R5 ;  /* 0x0000000502097221 */ /* 0x010fca0000000000 */
[----:B------:R-:W-:Y:S01]  /*0120*/  STG.E desc[UR4][R6.64], R9 ;  /* 0x0000000906007986 */ /* 0x000fe2000c101904 */
[----:B------:R-:W-:Y:S05]  /*0130*/  EXIT ;  /* 0x000000000000794d */ /* 0x000fea0003800000 */
.L_x_33:
        /* <DEDUP_REMOVED lines=12> */
.L_x_43:


//--------------------- .nv.shared.reserved.0     --------------------------
	.section	.nv.shared.reserved.0,"aw",@nobits
	.weak		__nv_reservedSMEM_offset_0_alias
	.size		__nv_reservedSMEM_offset_0_alias, 0, 64
	.other		__nv_reservedSMEM_offset_0_alias,@"STO_CUDA_RESERVED_SHARED STV_DEFAULT"
__nv_reservedSMEM_offset_0_alias:
	.zero		0
	.zero		64


//--------------------- .nv.constant0.binary_op_div_f16 --------------------------
	.section	.nv.constant0.binary_op_div_f16,"a",@progbits
	.sectionflags	@""
	.align	4
.nv.constant0.binary_op_div_f16:
	.zero		924


//--------------------- .nv.constant0.binary_op_div_f32 --------------------------
	.section	.nv.constant0.binary_op_div_f32,"a",@progbits
	.sectionflags	@""
	.align	4
.nv.constant0.binary_op_div_f32:
	.zero		924


//--------------------- .nv.constant0.binary_op_mul_f16 --------------------------
	.section	.nv.constant0.binary_op_mul_f16,"a",@progbits
	.sectionflags	@""
	.align	4
.nv.constant0.binary_op_mul_f16:
	.zero		924


//--------------------- .nv.constant0.binary_op_mul_f32 --------------------------
	.section	.nv.constant0.binary_op_mul_f32,"a",@progbits
	.sectionflags	@""
	.align	4
.nv.constant0.binary_op_mul_f32:
	.zero		924


//--------------------- .nv.constant0.binary_op_sub_f16 --------------------------
	.section	.nv.constant0.binary_op_sub_f16,"a",@progbits
	.sectionflags	@""
	.align	4
.nv.constant0.binary_op_sub_f16:
	.zero		924


//--------------------- .nv.constant0.binary_op_sub_f32 --------------------------
	.section	.nv.constant0.binary_op_sub_f32,"a",@progbits
	.sectionflags	@""
	.align	4
.nv.constant0.binary_op_sub_f32:
	.zero		924


//--------------------- .nv.constant0.binary_op_add_f16 --------------------------
	.section	.nv.constant0.binary_op_add_f16,"a",@progbits
	.sectionflags	@""
	.align	4
.nv.constant0.binary_op_add_f16:
	.zero		924


//--------------------- .nv.constant0.binary_op_add_f32 --------------------------
	.section	.nv.constant0.binary_op_add_f32,"a",@progbits
	.sectionflags	@""
	.align	4
.nv.constant0.binary_op_add_f32:
	.zero		924


//--------------------- SYMBOLS --------------------------

	.type		.nv.reservedSmem.offset0,@object
	.size		.nv.reservedSmem.offset0,0x4
